//
// Generated by NVIDIA NVVM Compiler
//
// Compiler Build ID: CL-36424714
// Cuda compilation tools, release 13.0, V13.0.88
// Based on NVVM 20.0.0
//

.version 9.0
.target sm_100
.address_size 64

	// .globl	_Z12BicubicScalePiS_iiiff

.visible .entry _Z12BicubicScalePiS_iiiff(
	.param .u64 .ptr .align 1 _Z12BicubicScalePiS_iiiff_param_0,
	.param .u64 .ptr .align 1 _Z12BicubicScalePiS_iiiff_param_1,
	.param .u32 _Z12BicubicScalePiS_iiiff_param_2,
	.param .u32 _Z12BicubicScalePiS_iiiff_param_3,
	.param .u32 _Z12BicubicScalePiS_iiiff_param_4,
	.param .f32 _Z12BicubicScalePiS_iiiff_param_5,
	.param .f32 _Z12BicubicScalePiS_iiiff_param_6
)
{
	.reg .pred 	%p<25>;
	.reg .b32 	%r<59>;
	.reg .b32 	%f<31>;
	.reg .b64 	%rd<38>;
	.reg .b64 	%fd<187>;

	ld.param.u64 	%rd3, [_Z12BicubicScalePiS_iiiff_param_0];
	ld.param.u64 	%rd4, [_Z12BicubicScalePiS_iiiff_param_1];
	ld.param.u32 	%r12, [_Z12BicubicScalePiS_iiiff_param_2];
	ld.param.u32 	%r10, [_Z12BicubicScalePiS_iiiff_param_3];
	ld.param.f32 	%f11, [_Z12BicubicScalePiS_iiiff_param_5];
	ld.param.f32 	%f12, [_Z12BicubicScalePiS_iiiff_param_6];
	cvta.to.global.u64 	%rd1, %rd4;
	cvta.to.global.u64 	%rd2, %rd3;
	mov.u32 	%r13, %ntid.x;
	mov.u32 	%r14, %ctaid.x;
	mov.u32 	%r15, %tid.x;
	mad.lo.s32 	%r1, %r13, %r14, %r15;
	mov.u32 	%r16, %ntid.y;
	mov.u32 	%r17, %ctaid.y;
	mov.u32 	%r18, %tid.y;
	mad.lo.s32 	%r2, %r16, %r17, %r18;
	cvt.rn.f32.s32 	%f13, %r1;
	div.rn.f32 	%f1, %f13, %f11;
	cvt.rn.f32.u32 	%f14, %r2;
	div.rn.f32 	%f2, %f14, %f12;
	cvt.rzi.s32.f32 	%r19, %f1;
	cvt.rzi.s32.f32 	%r20, %f2;
	add.s32 	%r5, %r19, 2;
	add.s32 	%r6, %r12, -1;
	setp.ge.s32 	%p1, %r5, %r6;
	min.s32 	%r21, %r19, %r20;
	setp.lt.s32 	%p2, %r21, 2;
	or.pred  	%p3, %p2, %p1;
	@%p3 bra 	$L__BB0_2;
	add.s32 	%r7, %r20, 2;
	add.s32 	%r22, %r10, -1;
	setp.lt.s32 	%p4, %r7, %r22;
	@%p4 bra 	$L__BB0_3;
$L__BB0_2:
	ld.param.u32 	%r58, [_Z12BicubicScalePiS_iiiff_param_4];
	max.s32 	%r49, %r19, 0;
	setp.lt.s32 	%p23, %r49, %r12;
	selp.b32 	%r50, %r49, %r6, %p23;
	max.s32 	%r51, %r20, 0;
	setp.lt.s32 	%p24, %r51, %r10;
	add.s32 	%r52, %r10, -1;
	selp.b32 	%r53, %r51, %r52, %p24;
	mad.lo.s32 	%r54, %r53, %r12, %r50;
	mul.wide.s32 	%rd32, %r54, 4;
	add.s64 	%rd33, %rd2, %rd32;
	ld.global.u32 	%r55, [%rd33];
	mad.lo.s32 	%r56, %r58, %r2, %r1;
	mul.wide.s32 	%rd34, %r56, 4;
	add.s64 	%rd35, %rd1, %rd34;
	st.global.u32 	[%rd35], %r55;
	bra.uni 	$L__BB0_36;
$L__BB0_3:
	add.s32 	%r23, %r19, -1;
	cvt.rn.f32.u32 	%f15, %r23;
	sub.f32 	%f16, %f15, %f1;
	abs.f32 	%f3, %f16;
	cvt.f64.f32 	%fd1, %f3;
	setp.geu.f32 	%p5, %f3, 0f3F800000;
	@%p5 bra 	$L__BB0_5;
	mul.f64 	%fd40, %fd1, 0d3FF8000000000000;
	mul.f64 	%fd41, %fd40, %fd1;
	mul.f64 	%fd42, %fd1, 0dC004000000000000;
	mul.f64 	%fd43, %fd42, %fd1;
	fma.rn.f64 	%fd44, %fd41, %fd1, %fd43;
	add.f64 	%fd179, %fd44, 0d3FF0000000000000;
	bra.uni 	$L__BB0_7;
$L__BB0_5:
	setp.geu.f32 	%p6, %f3, 0f40000000;
	mov.f64 	%fd179, 0d0000000000000000;
	@%p6 bra 	$L__BB0_7;
	mul.f64 	%fd34, %fd1, 0dBFE0000000000000;
	mul.f64 	%fd35, %fd34, %fd1;
	mul.f64 	%fd36, %fd1, 0d4004000000000000;
	mul.f64 	%fd37, %fd36, %fd1;
	fma.rn.f64 	%fd38, %fd35, %fd1, %fd37;
	fma.rn.f64 	%fd39, %fd1, 0dC010000000000000, %fd38;
	add.f64 	%fd179, %fd39, 0d4000000000000000;
$L__BB0_7:
	cvt.rn.f32.u32 	%f17, %r19;
	sub.f32 	%f18, %f17, %f1;
	abs.f32 	%f4, %f18;
	cvt.f64.f32 	%fd5, %f4;
	setp.geu.f32 	%p7, %f4, 0f3F800000;
	@%p7 bra 	$L__BB0_9;
	mul.f64 	%fd52, %fd5, 0d3FF8000000000000;
	mul.f64 	%fd53, %fd52, %fd5;
	mul.f64 	%fd54, %fd5, 0dC004000000000000;
	mul.f64 	%fd55, %fd54, %fd5;
	fma.rn.f64 	%fd56, %fd53, %fd5, %fd55;
	add.f64 	%fd180, %fd56, 0d3FF0000000000000;
	bra.uni 	$L__BB0_11;
$L__BB0_9:
	setp.geu.f32 	%p8, %f4, 0f40000000;
	mov.f64 	%fd180, 0d0000000000000000;
	@%p8 bra 	$L__BB0_11;
	mul.f64 	%fd46, %fd5, 0dBFE0000000000000;
	mul.f64 	%fd47, %fd46, %fd5;
	mul.f64 	%fd48, %fd5, 0d4004000000000000;
	mul.f64 	%fd49, %fd48, %fd5;
	fma.rn.f64 	%fd50, %fd47, %fd5, %fd49;
	fma.rn.f64 	%fd51, %fd5, 0dC010000000000000, %fd50;
	add.f64 	%fd180, %fd51, 0d4000000000000000;
$L__BB0_11:
	add.s32 	%r24, %r19, 1;
	cvt.rn.f32.u32 	%f19, %r24;
	sub.f32 	%f20, %f19, %f1;
	abs.f32 	%f5, %f20;
	cvt.f64.f32 	%fd9, %f5;
	setp.geu.f32 	%p9, %f5, 0f3F800000;
	@%p9 bra 	$L__BB0_13;
	mul.f64 	%fd64, %fd9, 0d3FF8000000000000;
	mul.f64 	%fd65, %fd64, %fd9;
	mul.f64 	%fd66, %fd9, 0dC004000000000000;
	mul.f64 	%fd67, %fd66, %fd9;
	fma.rn.f64 	%fd68, %fd65, %fd9, %fd67;
	add.f64 	%fd181, %fd68, 0d3FF0000000000000;
	bra.uni 	$L__BB0_15;
$L__BB0_13:
	setp.geu.f32 	%p10, %f5, 0f40000000;
	mov.f64 	%fd181, 0d0000000000000000;
	@%p10 bra 	$L__BB0_15;
	mul.f64 	%fd58, %fd9, 0dBFE0000000000000;
	mul.f64 	%fd59, %fd58, %fd9;
	mul.f64 	%fd60, %fd9, 0d4004000000000000;
	mul.f64 	%fd61, %fd60, %fd9;
	fma.rn.f64 	%fd62, %fd59, %fd9, %fd61;
	fma.rn.f64 	%fd63, %fd9, 0dC010000000000000, %fd62;
	add.f64 	%fd181, %fd63, 0d4000000000000000;
$L__BB0_15:
	cvt.rn.f32.u32 	%f21, %r5;
	sub.f32 	%f22, %f21, %f1;
	abs.f32 	%f6, %f22;
	cvt.f64.f32 	%fd13, %f6;
	setp.geu.f32 	%p11, %f6, 0f3F800000;
	@%p11 bra 	$L__BB0_17;
	mul.f64 	%fd76, %fd13, 0d3FF8000000000000;
	mul.f64 	%fd77, %fd76, %fd13;
	mul.f64 	%fd78, %fd13, 0dC004000000000000;
	mul.f64 	%fd79, %fd78, %fd13;
	fma.rn.f64 	%fd80, %fd77, %fd13, %fd79;
	add.f64 	%fd182, %fd80, 0d3FF0000000000000;
	bra.uni 	$L__BB0_19;
$L__BB0_17:
	setp.geu.f32 	%p12, %f6, 0f40000000;
	mov.f64 	%fd182, 0d0000000000000000;
	@%p12 bra 	$L__BB0_19;
	mul.f64 	%fd70, %fd13, 0dBFE0000000000000;
	mul.f64 	%fd71, %fd70, %fd13;
	mul.f64 	%fd72, %fd13, 0d4004000000000000;
	mul.f64 	%fd73, %fd72, %fd13;
	fma.rn.f64 	%fd74, %fd71, %fd13, %fd73;
	fma.rn.f64 	%fd75, %fd13, 0dC010000000000000, %fd74;
	add.f64 	%fd182, %fd75, 0d4000000000000000;
$L__BB0_19:
	add.s32 	%r8, %r20, -1;
	cvt.rn.f32.u32 	%f23, %r8;
	sub.f32 	%f24, %f23, %f2;
	abs.f32 	%f7, %f24;
	cvt.f64.f32 	%fd17, %f7;
	setp.geu.f32 	%p13, %f7, 0f3F800000;
	@%p13 bra 	$L__BB0_21;
	mul.f64 	%fd88, %fd17, 0d3FF8000000000000;
	mul.f64 	%fd89, %fd88, %fd17;
	mul.f64 	%fd90, %fd17, 0dC004000000000000;
	mul.f64 	%fd91, %fd90, %fd17;
	fma.rn.f64 	%fd92, %fd89, %fd17, %fd91;
	add.f64 	%fd183, %fd92, 0d3FF0000000000000;
	bra.uni 	$L__BB0_23;
$L__BB0_21:
	setp.geu.f32 	%p14, %f7, 0f40000000;
	mov.f64 	%fd183, 0d0000000000000000;
	@%p14 bra 	$L__BB0_23;
	mul.f64 	%fd82, %fd17, 0dBFE0000000000000;
	mul.f64 	%fd83, %fd82, %fd17;
	mul.f64 	%fd84, %fd17, 0d4004000000000000;
	mul.f64 	%fd85, %fd84, %fd17;
	fma.rn.f64 	%fd86, %fd83, %fd17, %fd85;
	fma.rn.f64 	%fd87, %fd17, 0dC010000000000000, %fd86;
	add.f64 	%fd183, %fd87, 0d4000000000000000;
$L__BB0_23:
	cvt.rn.f32.u32 	%f25, %r20;
	sub.f32 	%f26, %f25, %f2;
	abs.f32 	%f8, %f26;
	cvt.f64.f32 	%fd21, %f8;
	setp.geu.f32 	%p15, %f8, 0f3F800000;
	@%p15 bra 	$L__BB0_25;
	mul.f64 	%fd100, %fd21, 0d3FF8000000000000;
	mul.f64 	%fd101, %fd100, %fd21;
	mul.f64 	%fd102, %fd21, 0dC004000000000000;
	mul.f64 	%fd103, %fd102, %fd21;
	fma.rn.f64 	%fd104, %fd101, %fd21, %fd103;
	add.f64 	%fd184, %fd104, 0d3FF0000000000000;
	bra.uni 	$L__BB0_27;
$L__BB0_25:
	setp.geu.f32 	%p16, %f8, 0f40000000;
	mov.f64 	%fd184, 0d0000000000000000;
	@%p16 bra 	$L__BB0_27;
	mul.f64 	%fd94, %fd21, 0dBFE0000000000000;
	mul.f64 	%fd95, %fd94, %fd21;
	mul.f64 	%fd96, %fd21, 0d4004000000000000;
	mul.f64 	%fd97, %fd96, %fd21;
	fma.rn.f64 	%fd98, %fd95, %fd21, %fd97;
	fma.rn.f64 	%fd99, %fd21, 0dC010000000000000, %fd98;
	add.f64 	%fd184, %fd99, 0d4000000000000000;
$L__BB0_27:
	add.s32 	%r25, %r20, 1;
	cvt.rn.f32.u32 	%f27, %r25;
	sub.f32 	%f28, %f27, %f2;
	abs.f32 	%f9, %f28;
	cvt.f64.f32 	%fd25, %f9;
	setp.geu.f32 	%p17, %f9, 0f3F800000;
	@%p17 bra 	$L__BB0_29;
	mul.f64 	%fd112, %fd25, 0d3FF8000000000000;
	mul.f64 	%fd113, %fd112, %fd25;
	mul.f64 	%fd114, %fd25, 0dC004000000000000;
	mul.f64 	%fd115, %fd114, %fd25;
	fma.rn.f64 	%fd116, %fd113, %fd25, %fd115;
	add.f64 	%fd185, %fd116, 0d3FF0000000000000;
	bra.uni 	$L__BB0_31;
$L__BB0_29:
	setp.geu.f32 	%p18, %f9, 0f40000000;
	mov.f64 	%fd185, 0d0000000000000000;
	@%p18 bra 	$L__BB0_31;
	mul.f64 	%fd106, %fd25, 0dBFE0000000000000;
	mul.f64 	%fd107, %fd106, %fd25;
	mul.f64 	%fd108, %fd25, 0d4004000000000000;
	mul.f64 	%fd109, %fd108, %fd25;
	fma.rn.f64 	%fd110, %fd107, %fd25, %fd109;
	fma.rn.f64 	%fd111, %fd25, 0dC010000000000000, %fd110;
	add.f64 	%fd185, %fd111, 0d4000000000000000;
$L__BB0_31:
	cvt.rn.f32.u32 	%f29, %r7;
	sub.f32 	%f30, %f29, %f2;
	abs.f32 	%f10, %f30;
	cvt.f64.f32 	%fd29, %f10;
	setp.geu.f32 	%p19, %f10, 0f3F800000;
	@%p19 bra 	$L__BB0_33;
	mul.f64 	%fd124, %fd29, 0d3FF8000000000000;
	mul.f64 	%fd125, %fd124, %fd29;
	mul.f64 	%fd126, %fd29, 0dC004000000000000;
	mul.f64 	%fd127, %fd126, %fd29;
	fma.rn.f64 	%fd128, %fd125, %fd29, %fd127;
	add.f64 	%fd186, %fd128, 0d3FF0000000000000;
	bra.uni 	$L__BB0_35;
$L__BB0_33:
	setp.geu.f32 	%p20, %f10, 0f40000000;
	mov.f64 	%fd186, 0d0000000000000000;
	@%p20 bra 	$L__BB0_35;
	mul.f64 	%fd118, %fd29, 0dBFE0000000000000;
	mul.f64 	%fd119, %fd118, %fd29;
	mul.f64 	%fd120, %fd29, 0d4004000000000000;
	mul.f64 	%fd121, %fd120, %fd29;
	fma.rn.f64 	%fd122, %fd119, %fd29, %fd121;
	fma.rn.f64 	%fd123, %fd29, 0dC010000000000000, %fd122;
	add.f64 	%fd186, %fd123, 0d4000000000000000;
$L__BB0_35:
	ld.param.u32 	%r57, [_Z12BicubicScalePiS_iiiff_param_4];
	ld.param.u64 	%rd37, [_Z12BicubicScalePiS_iiiff_param_1];
	ld.param.u64 	%rd36, [_Z12BicubicScalePiS_iiiff_param_0];
	mul.lo.s32 	%r26, %r8, %r12;
	cvt.s64.s32 	%rd5, %r26;
	cvt.u64.u32 	%rd6, %r19;
	add.s64 	%rd7, %rd5, %rd6;
	cvta.to.global.u64 	%rd8, %rd36;
	shl.b64 	%rd9, %rd7, 2;
	add.s64 	%rd10, %rd8, %rd9;
	ld.global.u32 	%r27, [%rd10+-4];
	mul.lo.s32 	%r28, %r20, %r12;
	cvt.s64.s32 	%rd11, %r28;
	add.s64 	%rd12, %rd11, %rd6;
	shl.b64 	%rd13, %rd12, 2;
	add.s64 	%rd14, %rd8, %rd13;
	ld.global.u32 	%r29, [%rd14+-4];
	add.s32 	%r30, %r28, %r12;
	cvt.s64.s32 	%rd15, %r30;
	add.s64 	%rd16, %rd15, %rd6;
	shl.b64 	%rd17, %rd16, 2;
	add.s64 	%rd18, %rd8, %rd17;
	ld.global.u32 	%r31, [%rd18+-4];
	add.s32 	%r32, %r30, %r12;
	cvt.s64.s32 	%rd19, %r32;
	add.s64 	%rd20, %rd19, %rd6;
	shl.b64 	%rd21, %rd20, 2;
	add.s64 	%rd22, %rd8, %rd21;
	ld.global.u32 	%r33, [%rd22+-4];
	add.s32 	%r34, %r26, %r19;
	mul.wide.s32 	%rd23, %r34, 4;
	add.s64 	%rd24, %rd8, %rd23;
	ld.global.u32 	%r35, [%rd24];
	mul.wide.s32 	%rd25, %r12, 4;
	add.s64 	%rd26, %rd24, %rd25;
	ld.global.u32 	%r36, [%rd26];
	add.s64 	%rd27, %rd26, %rd25;
	ld.global.u32 	%r37, [%rd27];
	add.s64 	%rd28, %rd27, %rd25;
	ld.global.u32 	%r38, [%rd28];
	ld.global.u32 	%r39, [%rd24+4];
	ld.global.u32 	%r40, [%rd26+4];
	ld.global.u32 	%r41, [%rd27+4];
	ld.global.u32 	%r42, [%rd28+4];
	ld.global.u32 	%r43, [%rd24+8];
	ld.global.u32 	%r44, [%rd26+8];
	ld.global.u32 	%r45, [%rd27+8];
	ld.global.u32 	%r46, [%rd28+8];
	cvt.rn.f64.s32 	%fd129, %r27;
	mul.f64 	%fd130, %fd179, %fd129;
	fma.rn.f64 	%fd131, %fd130, %fd183, 0d0000000000000000;
	cvt.rn.f64.s32 	%fd132, %r29;
	mul.f64 	%fd133, %fd179, %fd132;
	fma.rn.f64 	%fd134, %fd133, %fd184, %fd131;
	cvt.rn.f64.s32 	%fd135, %r31;
	mul.f64 	%fd136, %fd179, %fd135;
	fma.rn.f64 	%fd137, %fd136, %fd185, %fd134;
	cvt.rn.f64.s32 	%fd138, %r33;
	mul.f64 	%fd139, %fd179, %fd138;
	fma.rn.f64 	%fd140, %fd139, %fd186, %fd137;
	cvt.rn.f64.s32 	%fd141, %r35;
	mul.f64 	%fd142, %fd180, %fd141;
	fma.rn.f64 	%fd143, %fd142, %fd183, %fd140;
	cvt.rn.f64.s32 	%fd144, %r36;
	mul.f64 	%fd145, %fd180, %fd144;
	fma.rn.f64 	%fd146, %fd145, %fd184, %fd143;
	cvt.rn.f64.s32 	%fd147, %r37;
	mul.f64 	%fd148, %fd180, %fd147;
	fma.rn.f64 	%fd149, %fd148, %fd185, %fd146;
	cvt.rn.f64.s32 	%fd150, %r38;
	mul.f64 	%fd151, %fd180, %fd150;
	fma.rn.f64 	%fd152, %fd151, %fd186, %fd149;
	cvt.rn.f64.s32 	%fd153, %r39;
	mul.f64 	%fd154, %fd181, %fd153;
	fma.rn.f64 	%fd155, %fd154, %fd183, %fd152;
	cvt.rn.f64.s32 	%fd156, %r40;
	mul.f64 	%fd157, %fd181, %fd156;
	fma.rn.f64 	%fd158, %fd157, %fd184, %fd155;
	cvt.rn.f64.s32 	%fd159, %r41;
	mul.f64 	%fd160, %fd181, %fd159;
	fma.rn.f64 	%fd161, %fd160, %fd185, %fd158;
	cvt.rn.f64.s32 	%fd162, %r42;
	mul.f64 	%fd163, %fd181, %fd162;
	fma.rn.f64 	%fd164, %fd163, %fd186, %fd161;
	cvt.rn.f64.s32 	%fd165, %r43;
	mul.f64 	%fd166, %fd182, %fd165;
	fma.rn.f64 	%fd167, %fd166, %fd183, %fd164;
	cvt.rn.f64.s32 	%fd168, %r44;
	mul.f64 	%fd169, %fd182, %fd168;
	fma.rn.f64 	%fd170, %fd169, %fd184, %fd167;
	cvt.rn.f64.s32 	%fd171, %r45;
	mul.f64 	%fd172, %fd182, %fd171;
	fma.rn.f64 	%fd173, %fd172, %fd185, %fd170;
	cvt.rn.f64.s32 	%fd174, %r46;
	mul.f64 	%fd175, %fd182, %fd174;
	fma.rn.f64 	%fd176, %fd175, %fd186, %fd173;
	setp.lt.f64 	%p21, %fd176, 0d0000000000000000;
	setp.gt.f64 	%p22, %fd176, 0d406FE00000000000;
	selp.f64 	%fd177, 0d406FE00000000000, %fd176, %p22;
	selp.f64 	%fd178, 0d0000000000000000, %fd177, %p21;
	cvt.rzi.s32.f64 	%r47, %fd178;
	mad.lo.s32 	%r48, %r57, %r2, %r1;
	cvta.to.global.u64 	%rd29, %rd37;
	mul.wide.s32 	%rd30, %r48, 4;
	add.s64 	%rd31, %rd29, %rd30;
	st.global.u32 	[%rd31], %r47;
$L__BB0_36:
	ret;

}


// ===== COMPILED SASS (sm_100) =====

	.target	sm_100

	.elftype	@"ET_EXEC"


//--------------------- .note.nv.tkinfo           --------------------------
	.section	.note.nv.tkinfo,"",@"SHT_NOTE"
	.sectionflags	@"SHF_NOTE_NV_TKINFO"
	.tkinfo
        /*0018*/ 	.word	0x00000002
        /*0030*/ 	.string	""
        /*0030*/ 	.string	"ptxas"
        /*0030*/ 	.string	"Cuda compilation tools, release 13.0, V13.0.88"
        /*0030*/ 	.string	"Build cuda_13.0.r13.0/compiler.36424714_0"
        /*0030*/ 	.string	"-arch sm_100 -m 64 "



//--------------------- .note.nv.cuinfo           --------------------------
	.section	.note.nv.cuinfo,"",@"SHT_NOTE"
	.sectionflags	@"SHF_NOTE_NV_CUINFO"
        /*0018*/ 	.short	0x0002
        /*001a*/ 	.short	0x0064
        /*001c*/ 	.short	0x0082
	.zero		2


//--------------------- .nv.info                  --------------------------
	.section	.nv.info,"",@"SHT_CUDA_INFO"
	.align	4


	//----- nvinfo : EIATTR_REGCOUNT
	.align		4
        /*0000*/ 	.byte	0x04, 0x2f
        /*0002*/ 	.short	(.L_1 - .L_0)
	.align		4
.L_0:
        /*0004*/ 	.word	index@(_Z12BicubicScalePiS_iiiff)
        /*0008*/ 	.word	0x00000022


	//----- nvinfo : EIATTR_FRAME_SIZE
	.align		4
.L_1:
        /*000c*/ 	.byte	0x04, 0x11
        /*000e*/ 	.short	(.L_3 - .L_2)
	.align		4
.L_2:
        /*0010*/ 	.word	index@($__internal_0_$__cuda_sm3x_div_rn_noftz_f32_slowpath)
        /*0014*/ 	.word	0x00000000


	//----- nvinfo : EIATTR_FRAME_SIZE
	.align		4
.L_3:
        /*0018*/ 	.byte	0x04, 0x11
        /*001a*/ 	.short	(.L_5 - .L_4)
	.align		4
.L_4:
        /*001c*/ 	.word	index@(_Z12BicubicScalePiS_iiiff)
        /*0020*/ 	.word	0x00000000


	//----- nvinfo : EIATTR_MIN_STACK_SIZE
	.align		4
.L_5:
        /*0024*/ 	.byte	0x04, 0x12
        /*0026*/ 	.short	(.L_7 - .L_6)
	.align		4
.L_6:
        /*0028*/ 	.word	index@(_Z12BicubicScalePiS_iiiff)
        /*002c*/ 	.word	0x00000000
.L_7:


//--------------------- .nv.compat                --------------------------
	.section	.nv.compat,"",@"SHT_CUDA_COMPAT_INFO"
	.align	4
        /*0000*/ 	.byte	0x02, 0x09, 0x00, 0x00, 0x02, 0x02, 0x01, 0x00, 0x02, 0x05, 0x05, 0x00, 0x03, 0x07, 0x01, 0x01
        /*0010*/ 	.byte	0x02, 0x03, 0x00, 0x00, 0x02, 0x06, 0x01, 0x00, 0x04, 0x0b, 0x08, 0x00, 0x01, 0x00, 0x00, 0x00
        /*0020*/ 	.byte	0x00, 0x00, 0x00, 0x00


//--------------------- .nv.info._Z12BicubicScalePiS_iiiff --------------------------
	.section	.nv.info._Z12BicubicScalePiS_iiiff,"",@"SHT_CUDA_INFO"
	.sectionflags	@""
	.align	4


	//----- nvinfo : EIATTR_CUDA_API_VERSION
	.align		4
        /*0000*/ 	.byte	0x04, 0x37
        /*0002*/ 	.short	(.L_9 - .L_8)
.L_8:
        /*0004*/ 	.word	0x00000082


	//----- nvinfo : EIATTR_KPARAM_INFO
	.align		4
.L_9:
        /*0008*/ 	.byte	0x04, 0x17
        /*000a*/ 	.short	(.L_11 - .L_10)
.L_10:
        /*000c*/ 	.word	0x00000000
        /*0010*/ 	.short	0x0006
        /*0012*/ 	.short	0x0020
        /*0014*/ 	.byte	0x00, 0xf0, 0x11, 0x00


	//----- nvinfo : EIATTR_KPARAM_INFO
	.align		4
.L_11:
        /*0018*/ 	.byte	0x04, 0x17
        /*001a*/ 	.short	(.L_13 - .L_12)
.L_12:
        /*001c*/ 	.word	0x00000000
        /*0020*/ 	.short	0x0005
        /*0022*/ 	.short	0x001c
        /*0024*/ 	.byte	0x00, 0xf0, 0x11, 0x00


	//----- nvinfo : EIATTR_KPARAM_INFO
	.align		4
.L_13:
        /*0028*/ 	.byte	0x04, 0x17
        /*002a*/ 	.short	(.L_15 - .L_14)
.L_14:
        /*002c*/ 	.word	0x00000000
        /*0030*/ 	.short	0x0004
        /*0032*/ 	.short	0x0018
        /*0034*/ 	.byte	0x00, 0xf0, 0x11, 0x00


	//----- nvinfo : EIATTR_KPARAM_INFO
	.align		4
.L_15:
        /*0038*/ 	.byte	0x04, 0x17
        /*003a*/ 	.short	(.L_17 - .L_16)
.L_16:
        /*003c*/ 	.word	0x00000000
        /*0040*/ 	.short	0x0003
        /*0042*/ 	.short	0x0014
        /*0044*/ 	.byte	0x00, 0xf0, 0x11, 0x00


	//----- nvinfo : EIATTR_KPARAM_INFO
	.align		4
.L_17:
        /*0048*/ 	.byte	0x04, 0x17
        /*004a*/ 	.short	(.L_19 - .L_18)
.L_18:
        /*004c*/ 	.word	0x00000000
        /*0050*/ 	.short	0x0002
        /*0052*/ 	.short	0x0010
        /*0054*/ 	.byte	0x00, 0xf0, 0x11, 0x00


	//----- nvinfo : EIATTR_KPARAM_INFO
	.align		4
.L_19:
        /*0058*/ 	.byte	0x04, 0x17
        /*005a*/ 	.short	(.L_21 - .L_20)
.L_20:
        /*005c*/ 	.word	0x00000000
        /*0060*/ 	.short	0x0001
        /*0062*/ 	.short	0x0008
        /*0064*/ 	.byte	0x00, 0xf5, 0x21, 0x00


	//----- nvinfo : EIATTR_KPARAM_INFO
	.align		4
.L_21:
        /*0068*/ 	.byte	0x04, 0x17
        /*006a*/ 	.short	(.L_23 - .L_22)
.L_22:
        /*006c*/ 	.word	0x00000000
        /*0070*/ 	.short	0x0000
        /*0072*/ 	.short	0x0000
        /*0074*/ 	.byte	0x00, 0xf5, 0x21, 0x00


	//----- nvinfo : EIATTR_SPARSE_MMA_MASK
	.align		4
.L_23:
        /*0078*/ 	.byte	0x03, 0x50
        /*007a*/ 	.short	0x0000


	//----- nvinfo : EIATTR_MAXREG_COUNT
	.align		4
        /*007c*/ 	.byte	0x03, 0x1b
        /*007e*/ 	.short	0x00ff


	//----- nvinfo : EIATTR_MERCURY_ISA_VERSION
	.align		4
        /*0080*/ 	.byte	0x03, 0x5f
        /*0082*/ 	.short	0x0101


	//----- nvinfo : EIATTR_VRC_CTA_INIT_COUNT
	.align		4
        /*0084*/ 	.byte	0x02, 0x4a
	.zero		1
	.zero		1


	//----- nvinfo : EIATTR_EXIT_INSTR_OFFSETS
	.align		4
        /*0088*/ 	.byte	0x04, 0x1c
        /*008a*/ 	.short	(.L_25 - .L_24)


	//   ....[0]....
.L_24:
        /*008c*/ 	.word	0x000004a0


	//   ....[1]....
        /*0090*/ 	.word	0x00001660


	//----- nvinfo : EIATTR_CRS_STACK_SIZE
	.align		4
.L_25:
        /*0094*/ 	.byte	0x04, 0x1e
        /*0096*/ 	.short	(.L_27 - .L_26)
.L_26:
        /*0098*/ 	.word	0x00000000


	//----- nvinfo : EIATTR_CBANK_PARAM_SIZE
	.align		4
.L_27:
        /*009c*/ 	.byte	0x03, 0x19
        /*009e*/ 	.short	0x0024


	//----- nvinfo : EIATTR_PARAM_CBANK
	.align		4
        /*00a0*/ 	.byte	0x04, 0x0a
        /*00a2*/ 	.short	(.L_29 - .L_28)
	.align		4
.L_28:
        /*00a4*/ 	.word	index@(.nv.constant0._Z12BicubicScalePiS_iiiff)
        /*00a8*/ 	.short	0x0380
        /*00aa*/ 	.short	0x0024


	//----- nvinfo : EIATTR_SW_WAR
	.align		4
.L_29:
        /*00ac*/ 	.byte	0x04, 0x36
        /*00ae*/ 	.short	(.L_31 - .L_30)
.L_30:
        /*00b0*/ 	.word	0x00000008
.L_31:


//--------------------- .nv.callgraph             --------------------------
	.section	.nv.callgraph,"",@"SHT_CUDA_CALLGRAPH"
	.align	4
	.sectionentsize	8
	.align		4
        /*0000*/ 	.word	0x00000000
	.align		4
        /*0004*/ 	.word	0xffffffff
	.align		4
        /*0008*/ 	.word	0x00000000
	.align		4
        /*000c*/ 	.word	0xfffffffe
	.align		4
        /*0010*/ 	.word	0x00000000
	.align		4
        /*0014*/ 	.word	0xfffffffd
	.align		4
        /*0018*/ 	.word	0x00000000
	.align		4
        /*001c*/ 	.word	0xfffffffc


//--------------------- .text._Z12BicubicScalePiS_iiiff --------------------------
	.section	.text._Z12BicubicScalePiS_iiiff,"ax",@progbits
	.align	128
        .global         _Z12BicubicScalePiS_iiiff
        .type           _Z12BicubicScalePiS_iiiff,@function
        .size           _Z12BicubicScalePiS_iiiff,(.L_x_35 - _Z12BicubicScalePiS_iiiff)
        .other          _Z12BicubicScalePiS_iiiff,@"STO_CUDA_ENTRY STV_DEFAULT"
_Z12BicubicScalePiS_iiiff:
.text._Z12BicubicScalePiS_iiiff:
[----:B------:R-:W-:Y:S01]  /*0000*/  LDC R1, c[0x0][0x37c] ;  /* 0x0000df00ff017b82 */ /* 0x000fe20000000800 */
[----:B------:R-:W0:Y:S07]  /*0010*/  S2R R26, SR_CTAID.X ;  /* 0x00000000001a7919 */ /* 0x000e2e0000002500 */
[----:B------:R-:W1:Y:S01]  /*0020*/  LDC R7, c[0x0][0x39c] ;  /* 0x0000e700ff077b82 */ /* 0x000e620000000800 */
[----:B------:R-:W0:Y:S01]  /*0030*/  LDCU UR4, c[0x0][0x360] ;  /* 0x00006c00ff0477ac */ /* 0x000e220008000800 */
[----:B------:R-:W-:Y:S01]  /*0040*/  BSSY.RECONVERGENT B0, `(.L_x_0) ;  /* 0x0000015000007945 */ /* 0x000fe20003800200 */
[----:B------:R-:W0:Y:S01]  /*0050*/  S2R R3, SR_TID.X ;  /* 0x0000000000037919 */ /* 0x000e220000002100 */
[----:B------:R-:W2:Y:S01]  /*0060*/  LDCU UR5, c[0x0][0x364] ;  /* 0x00006c80ff0577ac */ /* 0x000ea20008000800 */
[----:B------:R-:W2:Y:S01]  /*0070*/  S2R R5, SR_CTAID.Y ;  /* 0x0000000000057919 */ /* 0x000ea20000002600 */
[----:B------:R-:W2:Y:S01]  /*0080*/  S2R R4, SR_TID.Y ;  /* 0x0000000000047919 */ /* 0x000ea20000002200 */
[----:B-1----:R-:W1:Y:S01]  /*0090*/  MUFU.RCP R2, R7 ;  /* 0x0000000700027308 */ /* 0x002e620000001000 */
[----:B0-----:R-:W-:-:S05]  /*00a0*/  IMAD R26, R26, UR4, R3 ;  /* 0x000000041a1a7c24 */ /* 0x001fca000f8e0203 */
[----:B------:R-:W-:Y:S01]  /*00b0*/  I2FP.F32.S32 R0, R26 ;  /* 0x0000001a00007245 */ /* 0x000fe20000201400 */
[C---:B-1----:R-:W-:Y:S01]  /*00c0*/  FFMA R3, R2.reuse, -R7, 1 ;  /* 0x3f80000002037423 */ /* 0x042fe20000000807 */
[----:B--2---:R-:W-:Y:S02]  /*00d0*/  IMAD R5, R5, UR5, R4 ;  /* 0x0000000505057c24 */ /* 0x004fe4000f8e0204 */
[----:B------:R-:W0:Y:S01]  /*00e0*/  FCHK P0, R0, R7 ;  /* 0x0000000700007302 */ /* 0x000e220000000000 */
[----:B------:R-:W-:-:S04]  /*00f0*/  FFMA R3, R2, R3, R2 ;  /* 0x0000000302037223 */ /* 0x000fc80000000002 */
[----:B------:R-:W-:-:S04]  /*0100*/  FFMA R24, R0, R3, RZ ;  /* 0x0000000300187223 */ /* 0x000fc800000000ff */
[----:B------:R-:W-:-:S04]  /*0110*/  FFMA R2, R24, -R7, R0 ;  /* 0x8000000718027223 */ /* 0x000fc80000000000 */
[----:B------:R-:W-:Y:S01]  /*0120*/  FFMA R24, R3, R2, R24 ;  /* 0x0000000203187223 */ /* 0x000fe20000000018 */
[----:B0-----:R-:W-:Y:S06]  /*0130*/  @!P0 BRA `(.L_x_1) ;  /* 0x0000000000148947 */ /* 0x001fec0003800000 */
[----:B------:R-:W0:Y:S01]  /*0140*/  LDCU UR4, c[0x0][0x39c] ;  /* 0x00007380ff0477ac */ /* 0x000e220008000800 */
[----:B------:R-:W-:Y:S01]  /*0150*/  MOV R2, 0x180 ;  /* 0x0000018000027802 */ /* 0x000fe20000000f00 */
[----:B0-----:R-:W-:-:S07]  /*0160*/  IMAD.U32 R3, RZ, RZ, UR4 ;  /* 0x00000004ff037e24 */ /* 0x001fce000f8e00ff */
[----:B------:R-:W-:Y:S05]  /*0170*/  CALL.REL.NOINC `($__internal_0_$__cuda_sm3x_div_rn_noftz_f32_slowpath) ;  /* 0x00000014003c7944 */ /* 0x000fea0003c00000 */
[----:B------:R-:W-:-:S07]  /*0180*/  IMAD.MOV.U32 R24, RZ, RZ, R0 ;  /* 0x000000ffff187224 */ /* 0x000fce00078e0000 */
.L_x_1:
[----:B------:R-:W-:Y:S05]  /*0190*/  BSYNC.RECONVERGENT B0 ;  /* 0x0000000000007941 */ /* 0x000fea0003800200 */
.L_x_0:
[----:B------:R-:W0:Y:S01]  /*01a0*/  LDC R7, c[0x0][0x3a0] ;  /* 0x0000e800ff077b82 */ /* 0x000e220000000800 */
[----:B------:R-:W-:Y:S01]  /*01b0*/  I2FP.F32.U32 R0, R5 ;  /* 0x0000000500007245 */ /* 0x000fe20000201000 */
[----:B------:R-:W-:Y:S01]  /*01c0*/  BSSY.RECONVERGENT B0, `(.L_x_2) ;  /* 0x000000e000007945 */ /* 0x000fe20003800200 */
[----:B0-----:R-:W0:Y:S08]  /*01d0*/  MUFU.RCP R2, R7 ;  /* 0x0000000700027308 */ /* 0x001e300000001000 */
[----:B------:R-:W1:Y:S01]  /*01e0*/  FCHK P0, R0, R7 ;  /* 0x0000000700007302 */ /* 0x000e620000000000 */
[----:B0-----:R-:W-:-:S04]  /*01f0*/  FFMA R3, R2, -R7, 1 ;  /* 0x3f80000002037423 */ /* 0x001fc80000000807 */
[----:B------:R-:W-:-:S04]  /*0200*/  FFMA R3, R2, R3, R2 ;  /* 0x0000000302037223 */ /* 0x000fc80000000002 */
[----:B------:R-:W-:-:S04]  /*0210*/  FFMA R4, R0, R3, RZ ;  /* 0x0000000300047223 */ /* 0x000fc800000000ff */
[----:B------:R-:W-:-:S04]  /*0220*/  FFMA R2, R4, -R7, R0 ;  /* 0x8000000704027223 */ /* 0x000fc80000000000 */
[----:B------:R-:W-:Y:S01]  /*0230*/  FFMA R4, R3, R2, R4 ;  /* 0x0000000203047223 */ /* 0x000fe20000000004 */
[----:B-1----:R-:W-:Y:S06]  /*0240*/  @!P0 BRA `(.L_x_3) ;  /* 0x0000000000148947 */ /* 0x002fec0003800000 */
[----:B------:R-:W0:Y:S01]  /*0250*/  LDCU UR4, c[0x0][0x3a0] ;  /* 0x00007400ff0477ac */ /* 0x000e220008000800 */
[----:B------:R-:W-:Y:S01]  /*0260*/  MOV R2, 0x290 ;  /* 0x0000029000027802 */ /* 0x000fe20000000f00 */
[----:B0-----:R-:W-:-:S07]  /*0270*/  IMAD.U32 R3, RZ, RZ, UR4 ;  /* 0x00000004ff037e24 */ /* 0x001fce000f8e00ff */
[----:B------:R-:W-:Y:S05]  /*0280*/  CALL.REL.NOINC `($__internal_0_$__cuda_sm3x_div_rn_noftz_f32_slowpath) ;  /* 0x0000001000f87944 */ /* 0x000fea0003c00000 */
[----:B------:R-:W-:-:S07]  /*0290*/  IMAD.MOV.U32 R4, RZ, RZ, R0 ;  /* 0x000000ffff047224 */ /* 0x000fce00078e0000 */
.L_x_3:
[----:B------:R-:W-:Y:S05]  /*02a0*/  BSYNC.RECONVERGENT B0 ;  /* 0x0000000000007941 */ /* 0x000fea0003800200 */
.L_x_2:
[----:B------:R-:W0:Y:S01]  /*02b0*/  LDC.64 R6, c[0x0][0x390] ;  /* 0x0000e400ff067b82 */ /* 0x000e220000000a00 */
[----:B------:R-:W1:Y:S01]  /*02c0*/  F2I.TRUNC.NTZ R3, R24 ;  /* 0x0000001800037305 */ /* 0x000e62000020f100 */
[----:B------:R-:W2:Y:S01]  /*02d0*/  LDCU.64 UR4, c[0x0][0x358] ;  /* 0x00006b00ff0477ac */ /* 0x000ea20008000a00 */
[----:B------:R-:W-:Y:S06]  /*02e0*/  BSSY.RECONVERGENT B0, `(.L_x_4) ;  /* 0x000000c000007945 */ /* 0x000fec0003800200 */
[----:B------:R-:W3:Y:S01]  /*02f0*/  F2I.TRUNC.NTZ R2, R4 ;  /* 0x0000000400027305 */ /* 0x000ee2000020f100 */
[----:B-1----:R-:W-:-:S02]  /*0300*/  VIADD R23, R3, 0x2 ;  /* 0x0000000203177836 */ /* 0x002fc40000000000 */
[----:B0-----:R-:W-:Y:S01]  /*0310*/  VIADD R10, R6, 0xffffffff ;  /* 0xffffffff060a7836 */ /* 0x001fe20000000000 */
[----:B---3--:R-:W-:Y:S01]  /*0320*/  VIMNMX R0, PT, PT, R3, R2, PT ;  /* 0x0000000203007248 */ /* 0x008fe20003fe0100 */
[----:B------:R-:W-:-:S03]  /*0330*/  VIADD R11, R7, 0xffffffff ;  /* 0xffffffff070b7836 */ /* 0x000fc60000000000 */
[----:B------:R-:W-:-:S04]  /*0340*/  ISETP.GE.AND P0, PT, R23, R10, PT ;  /* 0x0000000a1700720c */ /* 0x000fc80003f06270 */
[----:B------:R-:W-:-:S13]  /*0350*/  ISETP.LT.OR P0, PT, R0, 0x2, P0 ;  /* 0x000000020000780c */ /* 0x000fda0000701670 */
[----:B--2---:R-:W-:Y:S05]  /*0360*/  @P0 BRA `(.L_x_5) ;  /* 0x00000000000c0947 */ /* 0x004fea0003800000 */
[----:B------:R-:W-:-:S05]  /*0370*/  VIADD R0, R2, 0x2 ;  /* 0x0000000202007836 */ /* 0x000fca0000000000 */
[----:B------:R-:W-:-:S13]  /*0380*/  ISETP.GE.AND P0, PT, R0, R11, PT ;  /* 0x0000000b0000720c */ /* 0x000fda0003f06270 */
[----:B------:R-:W-:Y:S05]  /*0390*/  @!P0 BRA `(.L_x_6) ;  /* 0x0000000000448947 */ /* 0x000fea0003800000 */
.L_x_5:
[----:B------:R-:W-:Y:S05]  /*03a0*/  BSYNC.RECONVERGENT B0 ;  /* 0x0000000000007941 */ /* 0x000fea0003800200 */
.L_x_4:
[----:B------:R-:W0:Y:S01]  /*03b0*/  LDC.64 R8, c[0x0][0x380] ;  /* 0x0000e000ff087b82 */ /* 0x000e220000000a00 */
[----:B------:R-:W-:Y:S01]  /*03c0*/  VIMNMX R3, PT, PT, RZ, R3, !PT ;  /* 0x00000003ff037248 */ /* 0x000fe20007fe0100 */
[----:B------:R-:W1:Y:S01]  /*03d0*/  LDCU UR6, c[0x0][0x398] ;  /* 0x00007300ff0677ac */ /* 0x000e620008000800 */
[----:B------:R-:W-:Y:S02]  /*03e0*/  VIMNMX R2, PT, PT, RZ, R2, !PT ;  /* 0x00000002ff027248 */ /* 0x000fe40007fe0100 */
[C---:B------:R-:W-:Y:S02]  /*03f0*/  ISETP.GE.AND P0, PT, R3.reuse, R6, PT ;  /* 0x000000060300720c */ /* 0x040fe40003f06270 */
[C---:B------:R-:W-:Y:S02]  /*0400*/  ISETP.GE.AND P1, PT, R2.reuse, R7, PT ;  /* 0x000000070200720c */ /* 0x040fe40003f26270 */
[----:B------:R-:W-:Y:S02]  /*0410*/  SEL R3, R3, R10, !P0 ;  /* 0x0000000a03037207 */ /* 0x000fe40004000000 */
[----:B------:R-:W-:-:S05]  /*0420*/  SEL R2, R2, R11, !P1 ;  /* 0x0000000b02027207 */ /* 0x000fca0004800000 */
[----:B------:R-:W-:Y:S02]  /*0430*/  IMAD R3, R2, R6, R3 ;  /* 0x0000000602037224 */ /* 0x000fe400078e0203 */
[----:B------:R-:W2:Y:S02]  /*0440*/  LDC.64 R6, c[0x0][0x388] ;  /* 0x0000e200ff067b82 */ /* 0x000ea40000000a00 */
[----:B0-----:R-:W-:-:S06]  /*0450*/  IMAD.WIDE R2, R3, 0x4, R8 ;  /* 0x0000000403027825 */ /* 0x001fcc00078e0208 */
[----:B------:R-:W3:Y:S01]  /*0460*/  LDG.E R3, desc[UR4][R2.64] ;  /* 0x0000000402037981 */ /* 0x000ee2000c1e1900 */
[----:B-1----:R-:W-:-:S04]  /*0470*/  IMAD R5, R5, UR6, R26 ;  /* 0x0000000605057c24 */ /* 0x002fc8000f8e021a */
[----:B--2---:R-:W-:-:S05]  /*0480*/  IMAD.WIDE R4, R5, 0x4, R6 ;  /* 0x0000000405047825 */ /* 0x004fca00078e0206 */
[----:B---3--:R-:W-:Y:S01]  /*0490*/  STG.E desc[UR4][R4.64], R3 ;  /* 0x0000000304007986 */ /* 0x008fe2000c101904 */
[----:B------:R-:W-:Y:S05]  /*04a0*/  EXIT ;  /* 0x000000000000794d */ /* 0x000fea0003800000 */
.L_x_6:
[C---:B------:R-:W-:Y:S01]  /*04b0*/  VIADD R7, R3.reuse, 0xffffffff ;  /* 0xffffffff03077836 */ /* 0x040fe20000000000 */
[----:B------:R-:W-:Y:S01]  /*04c0*/  I2FP.F32.U32 R23, R23 ;  /* 0x0000001700177245 */ /* 0x000fe20000201000 */
[----:B------:R-:W-:Y:S01]  /*04d0*/  VIADD R22, R3, 0x1 ;  /* 0x0000000103167836 */ /* 0x000fe20000000000 */
[----:B------:R-:W-:Y:S02]  /*04e0*/  BSSY.RECONVERGENT B1, `(.L_x_7) ;  /* 0x0000021000017945 */ /* 0x000fe40003800200 */
[----:B------:R-:W-:Y:S01]  /*04f0*/  I2FP.F32.U32 R7, R7 ;  /* 0x0000000700077245 */ /* 0x000fe20000201000 */
[----:B------:R-:W-:Y:S01]  /*0500*/  FADD R23, R23, -R24 ;  /* 0x8000001817177221 */ /* 0x000fe20000000000 */
[----:B------:R-:W-:-:S03]  /*0510*/  I2FP.F32.U32 R22, R22 ;  /* 0x0000001600167245 */ /* 0x000fc60000201000 */
[--C-:B------:R-:W-:Y:S01]  /*0520*/  FADD R20, R7, -R24.reuse ;  /* 0x8000001807147221 */ /* 0x100fe20000000000 */
[----:B------:R-:W-:Y:S02]  /*0530*/  I2FP.F32.U32 R7, R3 ;  /* 0x0000000300077245 */ /* 0x000fe40000201000 */
[----:B------:R-:W-:Y:S01]  /*0540*/  FSETP.GEU.AND P1, PT, |R23|, 1, PT ;  /* 0x3f8000001700780b */ /* 0x000fe20003f2e200 */
[----:B------:R-:W0:Y:S01]  /*0550*/  F2F.F64.F32 R14, |R20| ;  /* 0x40000014000e7310 */ /* 0x000e220000201800 */
[----:B------:R-:W-:Y:S01]  /*0560*/  FSETP.GEU.AND P0, PT, |R20|, 1, PT ;  /* 0x3f8000001400780b */ /* 0x000fe20003f0e200 */
[----:B------:R-:W-:-:S05]  /*0570*/  FADD R7, R7, -R24 ;  /* 0x8000001807077221 */ /* 0x000fca0000000000 */
[----:B------:R-:W-:Y:S01]  /*0580*/  FSETP.GEU.AND P2, PT, |R7|, 1, PT ;  /* 0x3f8000000700780b */ /* 0x000fe20003f4e200 */
[----:B------:R-:W1:Y:S06]  /*0590*/  F2F.F64.F32 R12, |R7| ;  /* 0x40000007000c7310 */ /* 0x000e6c0000201800 */
[C---:B0-----:R-:W-:Y:S02]  /*05a0*/  @!P0 DMUL R16, R14.reuse, 1.5 ;  /* 0x3ff800000e108828 */ /* 0x041fe40000000000 */
[----:B------:R-:W-:-:S06]  /*05b0*/  @!P0 DMUL R8, R14, -2.5 ;  /* 0xc00400000e088828 */ /* 0x000fcc0000000000 */
[C---:B------:R-:W-:Y:S02]  /*05c0*/  @!P0 DMUL R16, R14.reuse, R16 ;  /* 0x000000100e108228 */ /* 0x040fe40000000000 */
[----:B------:R-:W-:Y:S02]  /*05d0*/  @!P0 DMUL R8, R14, R8 ;  /* 0x000000080e088228 */ /* 0x000fe40000000000 */
[C---:B-1----:R-:W-:Y:S02]  /*05e0*/  @!P2 DMUL R18, R12.reuse, 1.5 ;  /* 0x3ff800000c12a828 */ /* 0x042fe40000000000 */
[----:B------:R-:W-:-:S04]  /*05f0*/  @!P2 DMUL R10, R12, -2.5 ;  /* 0xc00400000c0aa828 */ /* 0x000fc80000000000 */
[----:B------:R-:W-:Y:S01]  /*0600*/  @!P0 DFMA R8, R14, R16, R8 ;  /* 0x000000100e08822b */ /* 0x000fe20000000008 */
[----:B------:R0:W1:Y:S01]  /*0610*/  F2F.F64.F32 R16, |R23| ;  /* 0x4000001700107310 */ /* 0x0000620000201800 */
[C---:B------:R-:W-:Y:S02]  /*0620*/  @!P2 DMUL R18, R12.reuse, R18 ;  /* 0x000000120c12a228 */ /* 0x040fe40000000000 */
[----:B------:R-:W-:-:S04]  /*0630*/  @!P2 DMUL R10, R12, R10 ;  /* 0x0000000a0c0aa228 */ /* 0x000fc80000000000 */
[----:B------:R-:W-:Y:S01]  /*0640*/  @!P0 DADD R8, R8, 1 ;  /* 0x3ff0000008088429 */ /* 0x000fe20000000000 */
[----:B0-----:R-:W-:Y:S10]  /*0650*/  @!P0 BRA `(.L_x_8) ;  /* 0x0000000000248947 */ /* 0x001ff40003800000 */
[----:B------:R-:W-:-:S13]  /*0660*/  FSETP.GEU.AND P0, PT, |R20|, 2, PT ;  /* 0x400000001400780b */ /* 0x000fda0003f0e200 */
[C---:B------:R-:W-:Y:S02]  /*0670*/  @!P0 DMUL R20, R14.reuse, -0.5 ;  /* 0xbfe000000e148828 */ /* 0x040fe40000000000 */
[----:B------:R-:W-:-:S06]  /*0680*/  @!P0 DMUL R8, R14, 2.5 ;  /* 0x400400000e088828 */ /* 0x000fcc0000000000 */
[C---:B------:R-:W-:Y:S02]  /*0690*/  @!P0 DMUL R20, R14.reuse, R20 ;  /* 0x000000140e148228 */ /* 0x040fe40000000000 */
[----:B------:R-:W-:-:S08]  /*06a0*/  @!P0 DMUL R8, R14, R8 ;  /* 0x000000080e088228 */ /* 0x000fd00000000000 */
[----:B------:R-:W-:-:S08]  /*06b0*/  @!P0 DFMA R8, R14, R20, R8 ;  /* 0x000000140e08822b */ /* 0x000fd00000000008 */
[----:B------:R-:W-:Y:S01]  /*06c0*/  @!P0 DFMA R14, R14, -4, R8 ;  /* 0xc01000000e0e882b */ /* 0x000fe20000000008 */
[----:B------:R-:W-:-:S07]  /*06d0*/  CS2R R8, SRZ ;  /* 0x0000000000087805 */ /* 0x000fce000001ff00 */
[----:B------:R-:W-:-:S11]  /*06e0*/  @!P0 DADD R8, R14, 2 ;  /* 0x400000000e088429 */ /* 0x000fd60000000000 */
.L_x_8:
[----:B------:R-:W-:Y:S05]  /*06f0*/  BSYNC.RECONVERGENT B1 ;  /* 0x0000000000017941 */ /* 0x000fea0003800200 */
.L_x_7:
[----:B------:R-:W-:Y:S01]  /*0700*/  FADD R24, R22, -R24 ;  /* 0x8000001816187221 */ /* 0x000fe20000000000 */
[C---:B-1----:R-:W-:Y:S01]  /*0710*/  @!P1 DMUL R28, R16.reuse, 1.5 ;  /* 0x3ff80000101c9828 */ /* 0x042fe20000000000 */
[----:B------:R-:W-:Y:S01]  /*0720*/  BSSY.RECONVERGENT B1, `(.L_x_9) ;  /* 0x0000012000017945 */ /* 0x000fe20003800200 */
[----:B------:R-:W-:Y:S01]  /*0730*/  @!P1 DMUL R14, R16, -2.5 ;  /* 0xc0040000100e9828 */ /* 0x000fe20000000000 */
[----:B------:R0:W1:Y:S01]  /*0740*/  F2F.F64.F32 R20, |R24| ;  /* 0x4000001800147310 */ /* 0x0000620000201800 */
[----:B------:R-:W-:Y:S01]  /*0750*/  @!P2 DFMA R10, R12, R18, R10 ;  /* 0x000000120c0aa22b */ /* 0x000fe2000000000a */
[----:B------:R-:W-:-:S03]  /*0760*/  FSETP.GEU.AND P0, PT, |R24|, 1, PT ;  /* 0x3f8000001800780b */ /* 0x000fc60003f0e200 */
[C---:B------:R-:W-:Y:S02]  /*0770*/  @!P1 DMUL R28, R16.reuse, R28 ;  /* 0x0000001c101c9228 */ /* 0x040fe40000000000 */
[----:B------:R-:W-:Y:S02]  /*0780*/  @!P1 DMUL R14, R16, R14 ;  /* 0x0000000e100e9228 */ /* 0x000fe40000000000 */
        /* <DEDUP_REMOVED lines=11> */
.L_x_10:
[----:B------:R-:W-:Y:S05]  /*0840*/  BSYNC.RECONVERGENT B1 ;  /* 0x0000000000017941 */ /* 0x000fea0003800200 */
.L_x_9:
[C---:B-1----:R-:W-:Y:S01]  /*0850*/  @!P0 DMUL R18, R20.reuse, 1.5 ;  /* 0x3ff8000014128828 */ /* 0x042fe20000000000 */
[----:B------:R-:W-:Y:S01]  /*0860*/  VIADD R7, R2, 0xffffffff ;  /* 0xffffffff02077836 */ /* 0x000fe20000000000 */
[----:B------:R-:W-:Y:S01]  /*0870*/  @!P0 DMUL R12, R20, -2.5 ;  /* 0xc0040000140c8828 */ /* 0x000fe20000000000 */
[----:B------:R-:W-:Y:S01]  /*0880*/  BSSY.RECONVERGENT B1, `(.L_x_11) ;  /* 0x0000014000017945 */ /* 0x000fe20003800200 */
[----:B------:R-:W-:Y:S02]  /*0890*/  @!P1 DFMA R14, R16, R28, R14 ;  /* 0x0000001c100e922b */ /* 0x000fe4000000000e */
[----:B------:R-:W-:Y:S02]  /*08a0*/  I2FP.F32.U32 R25, R7 ;  /* 0x0000000700197245 */ /* 0x000fe40000201000 */
[C---:B------:R-:W-:Y:S02]  /*08b0*/  @!P0 DMUL R18, R20.reuse, R18 ;  /* 0x0000001214128228 */ /* 0x040fe40000000000 */
[----:B------:R-:W-:Y:S01]  /*08c0*/  @!P0 DMUL R12, R20, R12 ;  /* 0x0000000c140c8228 */ /* 0x000fe20000000000 */
[----:B------:R-:W-:-:S05]  /*08d0*/  FADD R22, R25, -R4 ;  /* 0x8000000419167221 */ /* 0x000fca0000000000 */
[----:B------:R-:W-:Y:S02]  /*08e0*/  FSETP.GEU.AND P2, PT, |R22|, 1, PT ;  /* 0x3f8000001600780b */ /* 0x000fe40003f4e200 */
[----:B------:R-:W-:Y:S01]  /*08f0*/  @!P0 DFMA R12, R20, R18, R12 ;  /* 0x00000012140c822b */ /* 0x000fe2000000000c */
[----:B------:R0:W1:Y:S07]  /*0900*/  F2F.F64.F32 R18, |R22| ;  /* 0x4000001600127310 */ /* 0x00006e0000201800 */
        /* <DEDUP_REMOVED lines=11> */
.L_x_12:
[----:B------:R-:W-:Y:S05]  /*09c0*/  BSYNC.RECONVERGENT B1 ;  /* 0x0000000000017941 */ /* 0x000fea0003800200 */
.L_x_11:
[----:B------:R-:W-:Y:S01]  /*09d0*/  BSSY.RECONVERGENT B1, `(.L_x_13) ;  /* 0x000000d000017945 */ /* 0x000fe20003800200 */
[----:B-1----:R-:W-:Y:S02]  /*09e0*/  @!P2 DMUL R20, R18, 1.5 ;  /* 0x3ff800001214a828 */ /* 0x002fe40000000000 */
[----:B------:R-:W-:Y:S01]  /*09f0*/  @!P1 DADD R14, R14, 1 ;  /* 0x3ff000000e0e9429 */ /* 0x000fe20000000000 */
[----:B------:R-:W-:Y:S10]  /*0a00*/  @!P1 BRA `(.L_x_14) ;  /* 0x0000000000249947 */ /* 0x000ff40003800000 */
        /* <DEDUP_REMOVED lines=9> */
.L_x_14:
[----:B------:R-:W-:Y:S05]  /*0aa0*/  BSYNC.RECONVERGENT B1 ;  /* 0x0000000000017941 */ /* 0x000fea0003800200 */
.L_x_13:
[C---:B------:R-:W-:Y:S01]  /*0ab0*/  @!P2 DMUL R16, R18.reuse, -2.5 ;  /* 0xc00400001210a828 */ /* 0x040fe20000000000 */
[----:B------:R-:W-:Y:S01]  /*0ac0*/  I2FP.F32.U32 R23, R2 ;  /* 0x0000000200177245 */ /* 0x000fe20000201000 */
[C---:B------:R-:W-:Y:S01]  /*0ad0*/  @!P2 DMUL R20, R18.reuse, R20 ;  /* 0x000000141214a228 */ /* 0x040fe20000000000 */
[----:B------:R-:W-:Y:S03]  /*0ae0*/  BSSY.RECONVERGENT B1, `(.L_x_15) ;  /* 0x0000011000017945 */ /* 0x000fe60003800200 */
[----:B------:R-:W-:Y:S02]  /*0af0*/  FADD R23, R23, -R4 ;  /* 0x8000000417177221 */ /* 0x000fe40000000000 */
[----:B------:R-:W-:-:S03]  /*0b00*/  @!P2 DMUL R16, R18, R16 ;  /* 0x000000101210a228 */ /* 0x000fc60000000000 */
[----:B------:R-:W-:-:S05]  /*0b10*/  FSETP.GEU.AND P1, PT, |R23|, 1, PT ;  /* 0x3f8000001700780b */ /* 0x000fca0003f2e200 */
        /* <DEDUP_REMOVED lines=13> */
.L_x_16:
[----:B------:R-:W-:Y:S05]  /*0bf0*/  BSYNC.RECONVERGENT B1 ;  /* 0x0000000000017941 */ /* 0x000fea0003800200 */
.L_x_15:
[C---:B-1----:R-:W-:Y:S01]  /*0c00*/  @!P1 DMUL R24, R20.reuse, 1.5 ;  /* 0x3ff8000014189828 */ /* 0x042fe20000000000 */
[----:B------:R-:W-:Y:S01]  /*0c10*/  VIADD R22, R2, 0x1 ;  /* 0x0000000102167836 */ /* 0x000fe20000000000 */
[C---:B------:R-:W-:Y:S01]  /*0c20*/  @!P1 DMUL R18, R20.reuse, -2.5 ;  /* 0xc004000014129828 */ /* 0x040fe20000000000 */
[----:B------:R-:W-:Y:S03]  /*0c30*/  BSSY.RECONVERGENT B1, `(.L_x_17) ;  /* 0x0000011000017945 */ /* 0x000fe60003800200 */
[----:B------:R-:W-:Y:S02]  /*0c40*/  I2FP.F32.U32 R27, R22 ;  /* 0x00000016001b7245 */ /* 0x000fe40000201000 */
[C---:B------:R-:W-:Y:S02]  /*0c50*/  @!P1 DMUL R24, R20.reuse, R24 ;  /* 0x0000001814189228 */ /* 0x040fe40000000000 */
[----:B------:R-:W-:Y:S01]  /*0c60*/  @!P1 DMUL R18, R20, R18 ;  /* 0x0000001214129228 */ /* 0x000fe20000000000 */
[----:B------:R-:W-:-:S07]  /*0c70*/  FADD R27, R27, -R4 ;  /* 0x800000041b1b7221 */ /* 0x000fce0000000000 */
[----:B------:R-:W-:-:S08]  /*0c80*/  @!P1 DFMA R18, R20, R24, R18 ;  /* 0x000000181412922b */ /* 0x000fd00000000012 */
        /* <DEDUP_REMOVED lines=11> */
.L_x_18:
[----:B------:R-:W-:Y:S05]  /*0d40*/  BSYNC.RECONVERGENT B1 ;  /* 0x0000000000017941 */ /* 0x000fea0003800200 */
.L_x_17:
[----:B------:R-:W0:Y:S01]  /*0d50*/  F2F.F64.F32 R20, |R27| ;  /* 0x4000001b00147310 */ /* 0x000e220000201800 */
[----:B------:R-:W-:Y:S01]  /*0d60*/  FSETP.GEU.AND P0, PT, |R27|, 1, PT ;  /* 0x3f8000001b00780b */ /* 0x000fe20003f0e200 */
[----:B------:R-:W-:-:S12]  /*0d70*/  BSSY.RECONVERGENT B1, `(.L_x_19) ;  /* 0x0000013000017945 */ /* 0x000fd80003800200 */
[C---:B0-----:R-:W-:Y:S02]  /*0d80*/  @!P0 DMUL R22, R20.reuse, 1.5 ;  /* 0x3ff8000014168828 */ /* 0x041fe40000000000 */
[----:B------:R-:W-:-:S06]  /*0d90*/  @!P0 DMUL R24, R20, -2.5 ;  /* 0xc004000014188828 */ /* 0x000fcc0000000000 */
[C---:B------:R-:W-:Y:S02]  /*0da0*/  @!P0 DMUL R22, R20.reuse, R22 ;  /* 0x0000001614168228 */ /* 0x040fe40000000000 */
[----:B------:R-:W-:-:S08]  /*0db0*/  @!P0 DMUL R24, R20, R24 ;  /* 0x0000001814188228 */ /* 0x000fd00000000000 */
[----:B------:R-:W-:Y:S01]  /*0dc0*/  @!P0 DFMA R22, R20, R22, R24 ;  /* 0x000000161416822b */ /* 0x000fe20000000018 */
[----:B------:R-:W-:-:S05]  /*0dd0*/  I2FP.F32.U32 R25, R0 ;  /* 0x0000000000197245 */ /* 0x000fca0000201000 */
[----:B------:R-:W-:Y:S02]  /*0de0*/  FADD R4, R25, -R4 ;  /* 0x8000000419047221 */ /* 0x000fe40000000000 */
        /* <DEDUP_REMOVED lines=11> */
.L_x_20:
[----:B------:R-:W-:Y:S05]  /*0ea0*/  BSYNC.RECONVERGENT B1 ;  /* 0x0000000000017941 */ /* 0x000fea0003800200 */
.L_x_19:
[----:B------:R-:W0:Y:S01]  /*0eb0*/  F2F.F64.F32 R20, |R4| ;  /* 0x4000000400147310 */ /* 0x000e220000201800 */
[----:B------:R-:W-:Y:S01]  /*0ec0*/  FSETP.GEU.AND P0, PT, |R4|, 1, PT ;  /* 0x3f8000000400780b */ /* 0x000fe20003f0e200 */
[----:B------:R-:W-:-:S12]  /*0ed0*/  BSSY.RECONVERGENT B1, `(.L_x_21) ;  /* 0x0000011000017945 */ /* 0x000fd80003800200 */
[C---:B0-----:R-:W-:Y:S02]  /*0ee0*/  @!P0 DMUL R28, R20.reuse, 1.5 ;  /* 0x3ff80000141c8828 */ /* 0x041fe40000000000 */
[----:B------:R-:W-:-:S06]  /*0ef0*/  @!P0 DMUL R24, R20, -2.5 ;  /* 0xc004000014188828 */ /* 0x000fcc0000000000 */
[C---:B------:R-:W-:Y:S02]  /*0f00*/  @!P0 DMUL R28, R20.reuse, R28 ;  /* 0x0000001c141c8228 */ /* 0x040fe40000000000 */
[----:B------:R-:W-:-:S08]  /*0f10*/  @!P0 DMUL R24, R20, R24 ;  /* 0x0000001814188228 */ /* 0x000fd00000000000 */
        /* <DEDUP_REMOVED lines=12> */
.L_x_22:
[----:B------:R-:W-:Y:S05]  /*0fe0*/  BSYNC.RECONVERGENT B1 ;  /* 0x0000000000017941 */ /* 0x000fea0003800200 */
.L_x_21:
[----:B------:R-:W0:Y:S01]  /*0ff0*/  LDCU.64 UR6, c[0x0][0x380] ;  /* 0x00007000ff0677ac */ /* 0x000e220008000a00 */
[-C--:B------:R-:W-:Y:S02]  /*1000*/  IMAD R7, R7, R6.reuse, RZ ;  /* 0x0000000607077224 */ /* 0x080fe400078e02ff */
[----:B------:R-:W-:-:S03]  /*1010*/  IMAD R0, R2, R6, RZ ;  /* 0x0000000602007224 */ /* 0x000fc600078e02ff */
[----:B------:R-:W-:-:S04]  /*1020*/  IADD3 R4, P0, PT, R3, R7, RZ ;  /* 0x0000000703047210 */ /* 0x000fc80007f1e0ff */
[----:B------:R-:W-:Y:S02]  /*1030*/  LEA.HI.X.SX32 R21, R7, RZ, 0x1, P0 ;  /* 0x000000ff07157211 */ /* 0x000fe400000f0eff */
[----:B0-----:R-:W-:-:S04]  /*1040*/  LEA R20, P0, R4, UR6, 0x2 ;  /* 0x0000000604147c11 */ /* 0x001fc8000f8010ff */
[----:B------:R-:W-:Y:S02]  /*1050*/  LEA.HI.X R21, R4, UR7, R21, 0x2, P0 ;  /* 0x0000000704157c11 */ /* 0x000fe400080f1415 */
[----:B------:R-:W-:-:S03]  /*1060*/  IADD3 R4, P0, PT, R3, R0, RZ ;  /* 0x0000000003047210 */ /* 0x000fc60007f1e0ff */
[----:B------:R0:W2:Y:S01]  /*1070*/  LDG.E R2, desc[UR4][R20.64+-0x4] ;  /* 0xfffffc0414027981 */ /* 0x0000a2000c1e1900 */
[----:B------:R-:W-:Y:S02]  /*1080*/  LEA.HI.X.SX32 R27, R0, RZ, 0x1, P0 ;  /* 0x000000ff001b7211 */ /* 0x000fe400000f0eff */
[----:B0-----:R-:W-:-:S04]  /*1090*/  LEA R20, P0, R4, UR6, 0x2 ;  /* 0x0000000604147c11 */ /* 0x001fc8000f8010ff */
[----:B------:R-:W-:-:S05]  /*10a0*/  LEA.HI.X R21, R4, UR7, R27, 0x2, P0 ;  /* 0x0000000704157c11 */ /* 0x000fca00080f141b */
[----:B------:R2:W3:Y:S01]  /*10b0*/  LDG.E R4, desc[UR4][R20.64+-0x4] ;  /* 0xfffffc0414047981 */ /* 0x0004e2000c1e1900 */
[----:B------:R-:W-:-:S05]  /*10c0*/  IMAD.IADD R0, R0, 0x1, R6 ;  /* 0x0000000100007824 */ /* 0x000fca00078e0206 */
[----:B------:R-:W-:-:S04]  /*10d0*/  IADD3 R27, P0, PT, R3, R0, RZ ;  /* 0x00000000031b7210 */ /* 0x000fc80007f1e0ff */
[----:B------:R-:W-:Y:S01]  /*10e0*/  LEA.HI.X.SX32 R30, R0, RZ, 0x1, P0 ;  /* 0x000000ff001e7211 */ /* 0x000fe200000f0eff */
[----:B--2---:R-:W0:Y:S02]  /*10f0*/  I2F.F64 R20, R2 ;  /* 0x0000000200147312 */ /* 0x004e240000201c00 */
[----:B0-----:R-:W-:-:S06]  /*1100*/  DMUL R20, R20, R8 ;  /* 0x0000000814147228 */ /* 0x001fcc0000000000 */
[----:B---3--:R-:W0:Y:S02]  /*1110*/  I2F.F64 R28, R4 ;  /* 0x00000004001c7312 */ /* 0x008e240000201c00 */
[----:B------:R-:W-:Y:S02]  /*1120*/  DFMA R20, R20, R16, RZ ;  /* 0x000000101414722b */ /* 0x000fe400000000ff */
[----:B0-----:R-:W-:-:S08]  /*1130*/  DMUL R28, R28, R8 ;  /* 0x000000081c1c7228 */ /* 0x001fd00000000000 */
[----:B------:R-:W-:Y:S01]  /*1140*/  DFMA R28, R28, R18, R20 ;  /* 0x000000121c1c722b */ /* 0x000fe20000000014 */
[----:B------:R-:W-:-:S04]  /*1150*/  LEA R20, P0, R27, UR6, 0x2 ;  /* 0x000000061b147c11 */ /* 0x000fc8000f8010ff */
[----:B------:R-:W-:-:S05]  /*1160*/  LEA.HI.X R21, R27, UR7, R30, 0x2, P0 ;  /* 0x000000071b157c11 */ /* 0x000fca00080f141e */
[----:B------:R-:W2:Y:S01]  /*1170*/  LDG.E R2, desc[UR4][R20.64+-0x4] ;  /* 0xfffffc0414027981 */ /* 0x000ea2000c1e1900 */
[----:B------:R-:W-:-:S05]  /*1180*/  IMAD.IADD R0, R0, 0x1, R6 ;  /* 0x0000000100007824 */ /* 0x000fca00078e0206 */
[----:B------:R-:W-:-:S04]  /*1190*/  IADD3 R4, P0, PT, R3, R0, RZ ;  /* 0x0000000003047210 */ /* 0x000fc80007f1e0ff */
[----:B------:R-:W-:Y:S01]  /*11a0*/  LEA.HI.X.SX32 R27, R0, RZ, 0x1, P0 ;  /* 0x000000ff001b7211 */ /* 0x000fe200000f0eff */
[----:B--2---:R-:W0:Y:S02]  /*11b0*/  I2F.F64 R20, R2 ;  /* 0x0000000200147312 */ /* 0x004e240000201c00 */
[----:B0-----:R-:W-:-:S08]  /*11c0*/  DMUL R20, R20, R8 ;  /* 0x0000000814147228 */ /* 0x001fd00000000000 */
[----:B------:R-:W-:Y:S01]  /*11d0*/  DFMA R28, R20, R22, R28 ;  /* 0x00000016141c722b */ /* 0x000fe2000000001c */
[C---:B------:R-:W-:Y:S01]  /*11e0*/  LEA R20, P0, R4.reuse, UR6, 0x2 ;  /* 0x0000000604147c11 */ /* 0x040fe2000f8010ff */
[----:B------:R-:W-:Y:S01]  /*11f0*/  IMAD.IADD R3, R3, 0x1, R7 ;  /* 0x0000000103037824 */ /* 0x000fe200078e0207 */
[----:B------:R-:W0:Y:S02]  /*1200*/  LDCU UR6, c[0x0][0x398] ;  /* 0x00007300ff0677ac */ /* 0x000e240008000800 */
[----:B------:R-:W-:-:S05]  /*1210*/  LEA.HI.X R21, R4, UR7, R27, 0x2, P0 ;  /* 0x0000000704157c11 */ /* 0x000fca00080f141b */
[----:B------:R1:W2:Y:S02]  /*1220*/  LDG.E R27, desc[UR4][R20.64+-0x4] ;  /* 0xfffffc04141b7981 */ /* 0x0002a4000c1e1900 */
[----:B-1----:R-:W1:Y:S02]  /*1230*/  LDC.64 R20, c[0x0][0x380] ;  /* 0x0000e000ff147b82 */ /* 0x002e640000000a00 */
[----:B-1----:R-:W-:-:S05]  /*1240*/  IMAD.WIDE R2, R3, 0x4, R20 ;  /* 0x0000000403027825 */ /* 0x002fca00078e0214 */
[----:B------:R-:W3:Y:S01]  /*1250*/  LDG.E R0, desc[UR4][R2.64] ;  /* 0x0000000402007981 */ /* 0x000ee2000c1e1900 */
[----:B--2---:R-:W1:Y:S02]  /*1260*/  I2F.F64 R20, R27 ;  /* 0x0000001b00147312 */ /* 0x004e640000201c00 */
[----:B-1----:R-:W-:Y:S01]  /*1270*/  DMUL R8, R20, R8 ;  /* 0x0000000814087228 */ /* 0x002fe20000000000 */
[----:B------:R-:W-:-:S05]  /*1280*/  IMAD.WIDE R20, R6, 0x4, R2 ;  /* 0x0000000406147825 */ /* 0x000fca00078e0202 */
[----:B------:R-:W2:Y:S02]  /*1290*/  LDG.E R4, desc[UR4][R20.64] ;  /* 0x0000000414047981 */ /* 0x000ea4000c1e1900 */
[----:B------:R-:W-:Y:S01]  /*12a0*/  DFMA R8, R8, R24, R28 ;  /* 0x000000180808722b */ /* 0x000fe2000000001c */
[----:B---3--:R1:W3:Y:S02]  /*12b0*/  I2F.F64 R28, R0 ;  /* 0x00000000001c7312 */ /* 0x0082e40000201c00 */
[----:B-1----:R-:W4:Y:S01]  /*12c0*/  LDG.E R0, desc[UR4][R20.64+0x4] ;  /* 0x0000040414007981 */ /* 0x002f22000c1e1900 */
[----:B---3--:R-:W-:-:S08]  /*12d0*/  DMUL R28, R28, R10 ;  /* 0x0000000a1c1c7228 */ /* 0x008fd00000000000 */
[----:B------:R-:W-:Y:S02]  /*12e0*/  DFMA R8, R28, R16, R8 ;  /* 0x000000101c08722b */ /* 0x000fe40000000008 */
[----:B--2---:R1:W2:Y:S02]  /*12f0*/  I2F.F64 R28, R4 ;  /* 0x00000004001c7312 */ /* 0x0042a40000201c00 */
[----:B-1----:R-:W3:Y:S01]  /*1300*/  LDG.E R4, desc[UR4][R2.64+0x4] ;  /* 0x0000040402047981 */ /* 0x002ee2000c1e1900 */
[----:B--2---:R-:W-:-:S03]  /*1310*/  DMUL R28, R28, R10 ;  /* 0x0000000a1c1c7228 */ /* 0x004fc60000000000 */
[----:B------:R-:W2:Y:S05]  /*1320*/  LDG.E R3, desc[UR4][R2.64+0x8] ;  /* 0x0000080402037981 */ /* 0x000eaa000c1e1900 */
[----:B------:R-:W-:Y:S01]  /*1330*/  DFMA R30, R28, R18, R8 ;  /* 0x000000121c1e722b */ /* 0x000fe20000000008 */
[C---:B------:R-:W-:Y:S02]  /*1340*/  IMAD.WIDE R8, R6.reuse, 0x4, R20 ;  /* 0x0000000406087825 */ /* 0x040fe400078e0214 */
[----:B------:R-:W5:Y:S04]  /*1350*/  LDG.E R20, desc[UR4][R20.64+0x8] ;  /* 0x0000080414147981 */ /* 0x000f68000c1e1900 */
[----:B------:R-:W4:Y:S01]  /*1360*/  LDG.E R27, desc[UR4][R8.64] ;  /* 0x00000004081b7981 */ /* 0x000f22000c1e1900 */
[----:B------:R-:W-:-:S03]  /*1370*/  IMAD.WIDE R6, R6, 0x4, R8 ;  /* 0x0000000406067825 */ /* 0x000fc600078e0208 */
[----:B------:R-:W2:Y:S04]  /*1380*/  LDG.E R2, desc[UR4][R8.64+0x4] ;  /* 0x0000040408027981 */ /* 0x000ea8000c1e1900 */
[----:B------:R-:W5:Y:S04]  /*1390*/  LDG.E R21, desc[UR4][R6.64+0x4] ;  /* 0x0000040406157981 */ /* 0x000f68000c1e1900 */
[----:B------:R-:W5:Y:S04]  /*13a0*/  LDG.E R8, desc[UR4][R8.64+0x8] ;  /* 0x0000080408087981 */ /* 0x000f68000c1e1900 */
[----:B------:R-:W5:Y:S01]  /*13b0*/  LDG.E R9, desc[UR4][R6.64+0x8] ;  /* 0x0000080406097981 */ /* 0x000f62000c1e1900 */
[----:B----4-:R-:W1:Y:S02]  /*13c0*/  I2F.F64 R28, R27 ;  /* 0x0000001b001c7312 */ /* 0x010e640000201c00 */
[----:B-1----:R-:W-:-:S08]  /*13d0*/  DMUL R28, R28, R10 ;  /* 0x0000000a1c1c7228 */ /* 0x002fd00000000000 */
[----:B------:R-:W-:Y:S01]  /*13e0*/  DFMA R28, R28, R22, R30 ;  /* 0x000000161c1c722b */ /* 0x000fe2000000001e */
[----:B------:R3:W4:Y:S02]  /*13f0*/  LDG.E R30, desc[UR4][R6.64] ;  /* 0x00000004061e7981 */ /* 0x000724000c1e1900 */
[----:B---3--:R-:W1:Y:S02]  /*1400*/  I2F.F64 R6, R4 ;  /* 0x0000000400067312 */ /* 0x008e640000201c00 */
[----:B-1----:R-:W-:Y:S01]  /*1410*/  DMUL R6, R6, R12 ;  /* 0x0000000c06067228 */ /* 0x002fe20000000000 */
[----:B0-----:R-:W-:-:S05]  /*1420*/  IMAD R5, R5, UR6, R26 ;  /* 0x0000000605057c24 */ /* 0x001fca000f8e021a */
[----:B----4-:R-:W0:Y:S02]  /*1430*/  I2F.F64 R30, R30 ;  /* 0x0000001e001e7312 */ /* 0x010e240000201c00 */
[----:B0-----:R-:W-:-:S08]  /*1440*/  DMUL R10, R30, R10 ;  /* 0x0000000a1e0a7228 */ /* 0x001fd00000000000 */
[----:B------:R-:W-:-:S08]  /*1450*/  DFMA R10, R10, R24, R28 ;  /* 0x000000180a0a722b */ /* 0x000fd0000000001c */
[----:B------:R-:W-:Y:S02]  /*1460*/  DFMA R6, R6, R16, R10 ;  /* 0x000000100606722b */ /* 0x000fe4000000000a */
[----:B------:R-:W0:Y:S08]  /*1470*/  I2F.F64 R10, R0 ;  /* 0x00000000000a7312 */ /* 0x000e300000201c00 */
[----:B--2---:R-:W1:Y:S01]  /*1480*/  I2F.F64 R28, R2 ;  /* 0x00000002001c7312 */ /* 0x004e620000201c00 */
[----:B0-----:R-:W-:-:S07]  /*1490*/  DMUL R10, R10, R12 ;  /* 0x0000000c0a0a7228 */ /* 0x001fce0000000000 */
[----:B-----5:R-:W0:Y:S01]  /*14a0*/  I2F.F64 R30, R21 ;  /* 0x00000015001e7312 */ /* 0x020e220000201c00 */
[----:B------:R-:W-:Y:S02]  /*14b0*/  DFMA R6, R10, R18, R6 ;  /* 0x000000120a06722b */ /* 0x000fe40000000006 */
[----:B-1----:R-:W-:-:S05]  /*14c0*/  DMUL R28, R28, R12 ;  /* 0x0000000c1c1c7228 */ /* 0x002fca0000000000 */
[----:B------:R-:W1:Y:S01]  /*14d0*/  I2F.F64 R2, R3 ;  /* 0x0000000300027312 */ /* 0x000e620000201c00 */
[----:B0-----:R-:W-:Y:S02]  /*14e0*/  DMUL R30, R30, R12 ;  /* 0x0000000c1e1e7228 */ /* 0x001fe40000000000 */
[----:B------:R-:W-:-:S05]  /*14f0*/  DFMA R6, R28, R22, R6 ;  /* 0x000000161c06722b */ /* 0x000fca0000000006 */
[----:B------:R-:W0:Y:S03]  /*1500*/  I2F.F64 R10, R20 ;  /* 0x00000014000a7312 */ /* 0x000e260000201c00 */
[----:B------:R-:W-:Y:S02]  /*1510*/  DFMA R30, R30, R24, R6 ;  /* 0x000000181e1e722b */ /* 0x000fe40000000006 */
[----:B-1----:R-:W-:-:S03]  /*1520*/  DMUL R12, R2, R14 ;  /* 0x0000000e020c7228 */ /* 0x002fc60000000000 */
[----:B------:R-:W1:Y:S01]  /*1530*/  I2F.F64 R6, R8 ;  /* 0x0000000800067312 */ /* 0x000e620000201c00 */
[----:B0-----:R-:W-:-:S04]  /*1540*/  DMUL R10, R10, R14 ;  /* 0x0000000e0a0a7228 */ /* 0x001fc80000000000 */
[----:B------:R-:W-:-:S03]  /*1550*/  DFMA R12, R12, R16, R30 ;  /* 0x000000100c0c722b */ /* 0x000fc6000000001e */
[----:B------:R-:W0:Y:S01]  /*1560*/  I2F.F64 R16, R9 ;  /* 0x0000000900107312 */ /* 0x000e220000201c00 */
[----:B-1----:R-:W-:-:S04]  /*1570*/  DMUL R6, R6, R14 ;  /* 0x0000000e06067228 */ /* 0x002fc80000000000 */
[----:B------:R-:W-:Y:S02]  /*1580*/  DFMA R10, R10, R18, R12 ;  /* 0x000000120a0a722b */ /* 0x000fe4000000000c */
[----:B0-----:R-:W-:-:S06]  /*1590*/  DMUL R16, R16, R14 ;  /* 0x0000000e10107228 */ /* 0x001fcc0000000000 */
[----:B------:R-:W-:Y:S02]  /*15a0*/  DFMA R6, R6, R22, R10 ;  /* 0x000000160606722b */ /* 0x000fe4000000000a */
[----:B------:R-:W0:Y:S06]  /*15b0*/  LDC.64 R10, c[0x0][0x388] ;  /* 0x0000e200ff0a7b82 */ /* 0x000e2c0000000a00 */
[----:B------:R-:W-:-:S08]  /*15c0*/  DFMA R6, R16, R24, R6 ;  /* 0x000000181006722b */ /* 0x000fd00000000006 */
[C---:B------:R-:W-:Y:S02]  /*15d0*/  DSETP.GT.AND P0, PT, R6.reuse, 255, PT ;  /* 0x406fe0000600742a */ /* 0x040fe40003f04000 */
[----:B------:R-:W-:-:S04]  /*15e0*/  DSETP.GEU.AND P1, PT, R6, RZ, PT ;  /* 0x000000ff0600722a */ /* 0x000fc80003f2e000 */
[----:B------:R-:W-:Y:S02]  /*15f0*/  FSEL R2, R6, RZ, !P0 ;  /* 0x000000ff06027208 */ /* 0x000fe40004000000 */
[----:B------:R-:W-:Y:S02]  /*1600*/  FSEL R6, R7, 3.748046875, !P0 ;  /* 0x406fe00007067808 */ /* 0x000fe40004000000 */
[----:B------:R-:W-:Y:S02]  /*1610*/  FSEL R2, R2, RZ, P1 ;  /* 0x000000ff02027208 */ /* 0x000fe40000800000 */
[----:B------:R-:W-:-:S06]  /*1620*/  FSEL R3, R6, RZ, P1 ;  /* 0x000000ff06037208 */ /* 0x000fcc0000800000 */
[----:B------:R-:W1:Y:S01]  /*1630*/  F2I.F64.TRUNC R3, R2 ;  /* 0x0000000200037311 */ /* 0x000e62000030d100 */
[----:B0-----:R-:W-:-:S05]  /*1640*/  IMAD.WIDE R10, R5, 0x4, R10 ;  /* 0x00000004050a7825 */ /* 0x001fca00078e020a */
[----:B-1----:R-:W-:Y:S01]  /*1650*/  STG.E desc[UR4][R10.64], R3 ;  /* 0x000000030a007986 */ /* 0x002fe2000c101904 */
[----:B------:R-:W-:Y:S05]  /*1660*/  EXIT ;  /* 0x000000000000794d */ /* 0x000fea0003800000 */
        .weak           $__internal_0_$__cuda_sm3x_div_rn_noftz_f32_slowpath
        .type           $__internal_0_$__cuda_sm3x_div_rn_noftz_f32_slowpath,@function
        .size           $__internal_0_$__cuda_sm3x_div_rn_noftz_f32_slowpath,(.L_x_35 - $__internal_0_$__cuda_sm3x_div_rn_noftz_f32_slowpath)
$__internal_0_$__cuda_sm3x_div_rn_noftz_f32_slowpath:
[----:B------:R-:W-:Y:S01]  /*1670*/  SHF.R.U32.HI R6, RZ, 0x17, R3 ;  /* 0x00000017ff067819 */ /* 0x000fe20000011603 */
[----:B------:R-:W-:Y:S01]  /*1680*/  BSSY.RECONVERGENT B1, `(.L_x_23) ;  /* 0x0000062000017945 */ /* 0x000fe20003800200 */
[----:B------:R-:W-:Y:S02]  /*1690*/  SHF.R.U32.HI R4, RZ, 0x17, R0 ;  /* 0x00000017ff047819 */ /* 0x000fe40000011600 */
[----:B------:R-:W-:Y:S02]  /*16a0*/  LOP3.LUT R10, R6, 0xff, RZ, 0xc0, !PT ;  /* 0x000000ff060a7812 */ /* 0x000fe400078ec0ff */
[----:B------:R-:W-:-:S03]  /*16b0*/  LOP3.LUT R8, R4, 0xff, RZ, 0xc0, !PT ;  /* 0x000000ff04087812 */ /* 0x000fc600078ec0ff */
[----:B------:R-:W-:Y:S02]  /*16c0*/  VIADD R7, R10, 0xffffffff ;  /* 0xffffffff0a077836 */ /* 0x000fe40000000000 */
[----:B------:R-:W-:-:S03]  /*16d0*/  VIADD R6, R8, 0xffffffff ;  /* 0xffffffff08067836 */ /* 0x000fc60000000000 */
[----:B------:R-:W-:-:S04]  /*16e0*/  ISETP.GT.U32.AND P0, PT, R7, 0xfd, PT ;  /* 0x000000fd0700780c */ /* 0x000fc80003f04070 */
[----:B------:R-:W-:-:S13]  /*16f0*/  ISETP.GT.U32.OR P0, PT, R6, 0xfd, P0 ;  /* 0x000000fd0600780c */ /* 0x000fda0000704470 */
[----:B------:R-:W-:Y:S01]  /*1700*/  @!P0 IMAD.MOV.U32 R4, RZ, RZ, RZ ;  /* 0x000000ffff048224 */ /* 0x000fe200078e00ff */
[----:B------:R-:W-:Y:S06]  /*1710*/  @!P0 BRA `(.L_x_24) ;  /* 0x00000000005c8947 */ /* 0x000fec0003800000 */
[----:B------:R-:W-:Y:S02]  /*1720*/  FSETP.GTU.FTZ.AND P0, PT, |R0|, +INF , PT ;  /* 0x7f8000000000780b */ /* 0x000fe40003f1c200 */
[----:B------:R-:W-:-:S04]  /*1730*/  FSETP.GTU.FTZ.AND P1, PT, |R3|, +INF , PT ;  /* 0x7f8000000300780b */ /* 0x000fc80003f3c200 */
[----:B------:R-:W-:-:S13]  /*1740*/  PLOP3.LUT P0, PT, P0, P1, PT, 0xf8, 0x8f ;  /* 0x00000000008f781c */ /* 0x000fda0000703f70 */
[----:B------:R-:W-:Y:S05]  /*1750*/  @P0 BRA `(.L_x_25) ;  /* 0x00000004004c0947 */ /* 0x000fea0003800000 */
[----:B------:R-:W-:-:S13]  /*1760*/  LOP3.LUT P0, RZ, R3, 0x7fffffff, R0, 0xc8, !PT ;  /* 0x7fffffff03ff7812 */ /* 0x000fda000780c800 */
[----:B------:R-:W-:Y:S05]  /*1770*/  @!P0 BRA `(.L_x_26) ;  /* 0x00000004003c8947 */ /* 0x000fea0003800000 */
[C---:B------:R-:W-:Y:S02]  /*1780*/  FSETP.NEU.FTZ.AND P2, PT, |R0|.reuse, +INF , PT ;  /* 0x7f8000000000780b */ /* 0x040fe40003f5d200 */
[----:B------:R-:W-:Y:S02]  /*1790*/  FSETP.NEU.FTZ.AND P1, PT, |R3|, +INF , PT ;  /* 0x7f8000000300780b */ /* 0x000fe40003f3d200 */
[----:B------:R-:W-:-:S11]  /*17a0*/  FSETP.NEU.FTZ.AND P0, PT, |R0|, +INF , PT ;  /* 0x7f8000000000780b */ /* 0x000fd60003f1d200 */
[----:B------:R-:W-:Y:S05]  /*17b0*/  @!P1 BRA !P2, `(.L_x_26) ;  /* 0x00000004002c9947 */ /* 0x000fea0005000000 */
[----:B------:R-:W-:-:S04]  /*17c0*/  LOP3.LUT P2, RZ, R0, 0x7fffffff, RZ, 0xc0, !PT ;  /* 0x7fffffff00ff7812 */ /* 0x000fc8000784c0ff */
[----:B------:R-:W-:-:S13]  /*17d0*/  PLOP3.LUT P1, PT, P1, P2, PT, 0x2f, 0xf2 ;  /* 0x0000000000f2781c */ /* 0x000fda0000f24577 */
[----:B------:R-:W-:Y:S05]  /*17e0*/  @P1 BRA `(.L_x_27) ;  /* 0x0000000400181947 */ /* 0x000fea0003800000 */
[----:B------:R-:W-:-:S04]  /*17f0*/  LOP3.LUT P1, RZ, R3, 0x7fffffff, RZ, 0xc0, !PT ;  /* 0x7fffffff03ff7812 */ /* 0x000fc8000782c0ff */
[----:B------:R-:W-:-:S13]  /*1800*/  PLOP3.LUT P0, PT, P0, P1, PT, 0x2f, 0xf2 ;  /* 0x0000000000f2781c */ /* 0x000fda0000702577 */
[----:B------:R-:W-:Y:S05]  /*1810*/  @P0 BRA `(.L_x_28) ;  /* 0x0000000400000947 */ /* 0x000fea0003800000 */
[----:B------:R-:W-:Y:S02]  /*1820*/  ISETP.GE.AND P0, PT, R6, RZ, PT ;  /* 0x000000ff0600720c */ /* 0x000fe40003f06270 */
[----:B------:R-:W-:-:S11]  /*1830*/  ISETP.GE.AND P1, PT, R7, RZ, PT ;  /* 0x000000ff0700720c */ /* 0x000fd60003f26270 */
[----:B------:R-:W-:Y:S02]  /*1840*/  @P0 IMAD.MOV.U32 R4, RZ, RZ, RZ ;  /* 0x000000ffff040224 */ /* 0x000fe400078e00ff */
[----:B------:R-:W-:Y:S01]  /*1850*/  @!P0 FFMA R0, R0, 1.84467440737095516160e+19, RZ ;  /* 0x5f80000000008823 */ /* 0x000fe200000000ff */
[----:B------:R-:W-:Y:S02]  /*1860*/  @!P0 IMAD.MOV.U32 R4, RZ, RZ, -0x40 ;  /* 0xffffffc0ff048424 */ /* 0x000fe400078e00ff */
[----:B------:R-:W-:Y:S02]  /*1870*/  @!P1 FFMA R3, R3, 1.84467440737095516160e+19, RZ ;  /* 0x5f80000003039823 */ /* 0x000fe400000000ff */
[----:B------:R-:W-:-:S07]  /*1880*/  @!P1 VIADD R4, R4, 0x40 ;  /* 0x0000004004049836 */ /* 0x000fce0000000000 */
.L_x_24:
[----:B------:R-:W-:Y:S01]  /*1890*/  LEA R6, R10, 0xc0800000, 0x17 ;  /* 0xc08000000a067811 */ /* 0x000fe200078eb8ff */
[----:B------:R-:W-:Y:S04]  /*18a0*/  BSSY.RECONVERGENT B2, `(.L_x_29) ;  /* 0x0000036000027945 */ /* 0x000fe80003800200 */
[----:B------:R-:W-:Y:S02]  /*18b0*/  IMAD.IADD R6, R3, 0x1, -R6 ;  /* 0x0000000103067824 */ /* 0x000fe400078e0a06 */
[----:B------:R-:W-:Y:S02]  /*18c0*/  VIADD R3, R8, 0xffffff81 ;  /* 0xffffff8108037836 */ /* 0x000fe40000000000 */
[----:B------:R-:W0:Y:S01]  /*18d0*/  MUFU.RCP R7, R6 ;  /* 0x0000000600077308 */ /* 0x000e220000001000 */
[----:B------:R-:W-:Y:S01]  /*18e0*/  FADD.FTZ R9, -R6, -RZ ;  /* 0x800000ff06097221 */ /* 0x000fe20000010100 */
[----:B------:R-:W-:-:S03]  /*18f0*/  IMAD R0, R3, -0x800000, R0 ;  /* 0xff80000003007824 */ /* 0x000fc600078e0200 */
[----:B0-----:R-:W-:-:S04]  /*1900*/  FFMA R8, R7, R9, 1 ;  /* 0x3f80000007087423 */ /* 0x001fc80000000009 */
[----:B------:R-:W-:-:S04]  /*1910*/  FFMA R12, R7, R8, R7 ;  /* 0x00000008070c7223 */ /* 0x000fc80000000007 */
[----:B------:R-:W-:-:S04]  /*1920*/  FFMA R7, R0, R12, RZ ;  /* 0x0000000c00077223 */ /* 0x000fc800000000ff */
[----:B------:R-:W-:-:S04]  /*1930*/  FFMA R8, R9, R7, R0 ;  /* 0x0000000709087223 */ /* 0x000fc80000000000 */
[----:B------:R-:W-:Y:S01]  /*1940*/  FFMA R11, R12, R8, R7 ;  /* 0x000000080c0b7223 */ /* 0x000fe20000000007 */
[----:B------:R-:W-:-:S03]  /*1950*/  IADD3 R7, PT, PT, R3, 0x7f, -R10 ;  /* 0x0000007f03077810 */ /* 0x000fc60007ffe80a */
[----:B------:R-:W-:Y:S02]  /*1960*/  FFMA R8, R9, R11, R0 ;  /* 0x0000000b09087223 */ /* 0x000fe40000000000 */
[----:B------:R-:W-:Y:S02]  /*1970*/  IMAD.IADD R7, R7, 0x1, R4 ;  /* 0x0000000107077824 */ /* 0x000fe400078e0204 */
[----:B------:R-:W-:-:S05]  /*1980*/  FFMA R0, R12, R8, R11 ;  /* 0x000000080c007223 */ /* 0x000fca000000000b */
[----:B------:R-:W-:-:S04]  /*1990*/  SHF.R.U32.HI R3, RZ, 0x17, R0 ;  /* 0x00000017ff037819 */ /* 0x000fc80000011600 */
[----:B------:R-:W-:-:S05]  /*19a0*/  LOP3.LUT R3, R3, 0xff, RZ, 0xc0, !PT ;  /* 0x000000ff03037812 */ /* 0x000fca00078ec0ff */
[----:B------:R-:W-:-:S04]  /*19b0*/  IMAD.IADD R9, R3, 0x1, R7 ;  /* 0x0000000103097824 */ /* 0x000fc800078e0207 */
[----:B------:R-:W-:-:S05]  /*19c0*/  VIADD R3, R9, 0xffffffff ;  /* 0xffffffff09037836 */ /* 0x000fca0000000000 */
[----:B------:R-:W-:-:S13]  /*19d0*/  ISETP.GE.U32.AND P0, PT, R3, 0xfe, PT ;  /* 0x000000fe0300780c */ /* 0x000fda0003f06070 */
[----:B------:R-:W-:Y:S05]  /*19e0*/  @!P0 BRA `(.L_x_30) ;  /* 0x0000000000808947 */ /* 0x000fea0003800000 */
[----:B------:R-:W-:-:S13]  /*19f0*/  ISETP.GT.AND P0, PT, R9, 0xfe, PT ;  /* 0x000000fe0900780c */ /* 0x000fda0003f04270 */
[----:B------:R-:W-:Y:S05]  /*1a00*/  @P0 BRA `(.L_x_31) ;  /* 0x00000000006c0947 */ /* 0x000fea0003800000 */
[----:B------:R-:W-:-:S13]  /*1a10*/  ISETP.GE.AND P0, PT, R9, 0x1, PT ;  /* 0x000000010900780c */ /* 0x000fda0003f06270 */
[----:B------:R-:W-:Y:S05]  /*1a20*/  @P0 BRA `(.L_x_32) ;  /* 0x0000000000740947 */ /* 0x000fea0003800000 */
[----:B------:R-:W-:Y:S02]  /*1a30*/  ISETP.GE.AND P0, PT, R9, -0x18, PT ;  /* 0xffffffe80900780c */ /* 0x000fe40003f06270 */
[----:B------:R-:W-:-:S11]  /*1a40*/  LOP3.LUT R0, R0, 0x80000000, RZ, 0xc0, !PT ;  /* 0x8000000000007812 */ /* 0x000fd600078ec0ff */
[----:B------:R-:W-:Y:S05]  /*1a50*/  @!P0 BRA `(.L_x_32) ;  /* 0x0000000000688947 */ /* 0x000fea0003800000 */
[CCC-:B------:R-:W-:Y:S01]  /*1a60*/  FFMA.RZ R3, R12.reuse, R8.reuse, R11.reuse ;  /* 0x000000080c037223 */ /* 0x1c0fe2000000c00b */
[C---:B------:R-:W-:Y:S02]  /*1a70*/  VIADD R7, R9.reuse, 0x20 ;  /* 0x0000002009077836 */ /* 0x040fe40000000000 */
[CCC-:B------:R-:W-:Y:S01]  /*1a80*/  FFMA.RM R4, R12.reuse, R8.reuse, R11.reuse ;  /* 0x000000080c047223 */ /* 0x1c0fe2000000400b */
[----:B------:R-:W-:Y:S02]  /*1a90*/  ISETP.NE.AND P2, PT, R9, RZ, PT ;  /* 0x000000ff0900720c */ /* 0x000fe40003f45270 */
[----:B------:R-:W-:Y:S01]  /*1aa0*/  LOP3.LUT R6, R3, 0x7fffff, RZ, 0xc0, !PT ;  /* 0x007fffff03067812 */ /* 0x000fe200078ec0ff */
[----:B------:R-:W-:Y:S01]  /*1ab0*/  FFMA.RP R3, R12, R8, R11 ;  /* 0x000000080c037223 */ /* 0x000fe2000000800b */
[----:B------:R-:W-:Y:S01]  /*1ac0*/  IMAD.MOV R8, RZ, RZ, -R9 ;  /* 0x000000ffff087224 */ /* 0x000fe200078e0a09 */
[----:B------:R-:W-:Y:S02]  /*1ad0*/  ISETP.NE.AND P1, PT, R9, RZ, PT ;  /* 0x000000ff0900720c */ /* 0x000fe40003f25270 */
[----:B------:R-:W-:-:S02]  /*1ae0*/  LOP3.LUT R6, R6, 0x800000, RZ, 0xfc, !PT ;  /* 0x0080000006067812 */ /* 0x000fc400078efcff */
[----:B------:R-:W-:Y:S02]  /*1af0*/  FSETP.NEU.FTZ.AND P0, PT, R3, R4, PT ;  /* 0x000000040300720b */ /* 0x000fe40003f1d000 */
[----:B------:R-:W-:Y:S02]  /*1b00*/  SHF.L.U32 R7, R6, R7, RZ ;  /* 0x0000000706077219 */ /* 0x000fe400000006ff */
[----:B------:R-:W-:Y:S02]  /*1b10*/  SEL R3, R8, RZ, P2 ;  /* 0x000000ff08037207 */ /* 0x000fe40001000000 */
[----:B------:R-:W-:Y:S02]  /*1b20*/  ISETP.NE.AND P1, PT, R7, RZ, P1 ;  /* 0x000000ff0700720c */ /* 0x000fe40000f25270 */
[----:B------:R-:W-:Y:S02]  /*1b30*/  SHF.R.U32.HI R3, RZ, R3, R6 ;  /* 0x00000003ff037219 */ /* 0x000fe40000011606 */
[----:B------:R-:W-:-:S02]  /*1b40*/  PLOP3.LUT P0, PT, P0, P1, PT, 0xf8, 0x8f ;  /* 0x00000000008f781c */ /* 0x000fc40000703f70 */
[----:B------:R-:W-:Y:S02]  /*1b50*/  SHF.R.U32.HI R7, RZ, 0x1, R3 ;  /* 0x00000001ff077819 */ /* 0x000fe40000011603 */
[----:B------:R-:W-:-:S04]  /*1b60*/  SEL R4, RZ, 0x1, !P0 ;  /* 0x00000001ff047807 */ /* 0x000fc80004000000 */
[----:B------:R-:W-:-:S04]  /*1b70*/  LOP3.LUT R4, R4, 0x1, R7, 0xf8, !PT ;  /* 0x0000000104047812 */ /* 0x000fc800078ef807 */
[----:B------:R-:W-:-:S05]  /*1b80*/  LOP3.LUT R4, R4, R3, RZ, 0xc0, !PT ;  /* 0x0000000304047212 */ /* 0x000fca00078ec0ff */
[----:B------:R-:W-:-:S05]  /*1b90*/  IMAD.IADD R7, R7, 0x1, R4 ;  /* 0x0000000107077824 */ /* 0x000fca00078e0204 */
[----:B------:R-:W-:Y:S01]  /*1ba0*/  LOP3.LUT R0, R7, R0, RZ, 0xfc, !PT ;  /* 0x0000000007007212 */ /* 0x000fe200078efcff */
[----:B------:R-:W-:Y:S06]  /*1bb0*/  BRA `(.L_x_32) ;  /* 0x0000000000107947 */ /* 0x000fec0003800000 */
.L_x_31:
[----:B------:R-:W-:-:S04]  /*1bc0*/  LOP3.LUT R0, R0, 0x80000000, RZ, 0xc0, !PT ;  /* 0x8000000000007812 */ /* 0x000fc800078ec0ff */
[----:B------:R-:W-:Y:S01]  /*1bd0*/  LOP3.LUT R0, R0, 0x7f800000, RZ, 0xfc, !PT ;  /* 0x7f80000000007812 */ /* 0x000fe200078efcff */
[----:B------:R-:W-:Y:S06]  /*1be0*/  BRA `(.L_x_32) ;  /* 0x0000000000047947 */ /* 0x000fec0003800000 */
.L_x_30:
[----:B------:R-:W-:-:S07]  /*1bf0*/  IMAD R0, R7, 0x800000, R0 ;  /* 0x0080000007007824 */ /* 0x000fce00078e0200 */
.L_x_32:
[----:B------:R-:W-:Y:S05]  /*1c00*/  BSYNC.RECONVERGENT B2 ;  /* 0x0000000000027941 */ /* 0x000fea0003800200 */
.L_x_29:
[----:B------:R-:W-:Y:S05]  /*1c10*/  BRA `(.L_x_33) ;  /* 0x0000000000207947 */ /* 0x000fea0003800000 */
.L_x_28:
[----:B------:R-:W-:-:S04]  /*1c20*/  LOP3.LUT R0, R3, 0x80000000, R0, 0x48, !PT ;  /* 0x8000000003007812 */ /* 0x000fc800078e4800 */
[----:B------:R-:W-:Y:S01]  /*1c30*/  LOP3.LUT R0, R0, 0x7f800000, RZ, 0xfc, !PT ;  /* 0x7f80000000007812 */ /* 0x000fe200078efcff */
[----:B------:R-:W-:Y:S06]  /*1c40*/  BRA `(.L_x_33) ;  /* 0x0000000000147947 */ /* 0x000fec0003800000 */
.L_x_27:
[----:B------:R-:W-:Y:S01]  /*1c50*/  LOP3.LUT R0, R3, 0x80000000, R0, 0x48, !PT ;  /* 0x8000000003007812 */ /* 0x000fe200078e4800 */
[----:B------:R-:W-:Y:S06]  /*1c60*/  BRA `(.L_x_33) ;  /* 0x00000000000c7947 */ /* 0x000fec0003800000 */
.L_x_26:
[----:B------:R-:W0:Y:S01]  /*1c70*/  MUFU.RSQ R0, -QNAN ;  /* 0xffc0000000007908 */ /* 0x000e220000001400 */
[----:B------:R-:W-:Y:S05]  /*1c80*/  BRA `(.L_x_33) ;  /* 0x0000000000047947 */ /* 0x000fea0003800000 */
.L_x_25:
[----:B------:R-:W-:-:S07]  /*1c90*/  FADD.FTZ R0, R0, R3 ;  /* 0x0000000300007221 */ /* 0x000fce0000010000 */
.L_x_33:
[----:B------:R-:W-:Y:S05]  /*1ca0*/  BSYNC.RECONVERGENT B1 ;  /* 0x0000000000017941 */ /* 0x000fea0003800200 */
.L_x_23:
[----:B------:R-:W-:-:S04]  /*1cb0*/  IMAD.MOV.U32 R3, RZ, RZ, 0x0 ;  /* 0x00000000ff037424 */ /* 0x000fc800078e00ff */
[----:B0-----:R-:W-:Y:S05]  /*1cc0*/  RET.REL.NODEC R2 `(_Z12BicubicScalePiS_iiiff) ;  /* 0xffffffe002cc7950 */ /* 0x001fea0003c3ffff */
.L_x_34:
[----:B------:R-:W-:-:S00]  /*1cd0*/  BRA `(.L_x_34) ;  /* 0xfffffffc00fc7947 */ /* 0x000fc0000383ffff */
[----:B------:R-:W-:-:S00]  /*1ce0*/  NOP ;  /* 0x0000000000007918 */ /* 0x000fc00000000000 */
        /* <DEDUP_REMOVED lines=9> */
.L_x_35:


//--------------------- .nv.shared.reserved.0     --------------------------
	.section	.nv.shared.reserved.0,"aw",@nobits
	.weak		__nv_reservedSMEM_offset_0_alias
	.size		__nv_reservedSMEM_offset_0_alias, 0, 64
	.other		__nv_reservedSMEM_offset_0_alias,@"STO_CUDA_RESERVED_SHARED STV_DEFAULT"
__nv_reservedSMEM_offset_0_alias:
	.zero		0
	.zero		64


//--------------------- .nv.constant0._Z12BicubicScalePiS_iiiff --------------------------
	.section	.nv.constant0._Z12BicubicScalePiS_iiiff,"a",@progbits
	.sectionflags	@""
	.align	4
.nv.constant0._Z12BicubicScalePiS_iiiff:
	.zero		932


//--------------------- SYMBOLS --------------------------

	.type		.nv.reservedSmem.offset0,@object
	.size		.nv.reservedSmem.offset0,0x4
